//
// Generated by NVIDIA NVVM Compiler
//
// Compiler Build ID: CL-36424714
// Cuda compilation tools, release 13.0, V13.0.88
// Based on NVVM 20.0.0
//

.version 9.0
.target sm_100
.address_size 64

	// .globl	_Z34pitch_shift_scharr_gradient_kernelPKfiS0_Pfiiiii

.visible .entry _Z34pitch_shift_scharr_gradient_kernelPKfiS0_Pfiiiii(
	.param .u64 .ptr .align 1 _Z34pitch_shift_scharr_gradient_kernelPKfiS0_Pfiiiii_param_0,
	.param .u32 _Z34pitch_shift_scharr_gradient_kernelPKfiS0_Pfiiiii_param_1,
	.param .u64 .ptr .align 1 _Z34pitch_shift_scharr_gradient_kernelPKfiS0_Pfiiiii_param_2,
	.param .u64 .ptr .align 1 _Z34pitch_shift_scharr_gradient_kernelPKfiS0_Pfiiiii_param_3,
	.param .u32 _Z34pitch_shift_scharr_gradient_kernelPKfiS0_Pfiiiii_param_4,
	.param .u32 _Z34pitch_shift_scharr_gradient_kernelPKfiS0_Pfiiiii_param_5,
	.param .u32 _Z34pitch_shift_scharr_gradient_kernelPKfiS0_Pfiiiii_param_6,
	.param .u32 _Z34pitch_shift_scharr_gradient_kernelPKfiS0_Pfiiiii_param_7,
	.param .u32 _Z34pitch_shift_scharr_gradient_kernelPKfiS0_Pfiiiii_param_8
)
{
	.reg .pred 	%p<33>;
	.reg .b32 	%r<133>;
	.reg .b32 	%f<180>;
	.reg .b64 	%rd<93>;

	ld.param.u64 	%rd6, [_Z34pitch_shift_scharr_gradient_kernelPKfiS0_Pfiiiii_param_0];
	ld.param.u32 	%r26, [_Z34pitch_shift_scharr_gradient_kernelPKfiS0_Pfiiiii_param_1];
	ld.param.u64 	%rd7, [_Z34pitch_shift_scharr_gradient_kernelPKfiS0_Pfiiiii_param_2];
	ld.param.u32 	%r31, [_Z34pitch_shift_scharr_gradient_kernelPKfiS0_Pfiiiii_param_4];
	ld.param.u32 	%r32, [_Z34pitch_shift_scharr_gradient_kernelPKfiS0_Pfiiiii_param_5];
	ld.param.u32 	%r28, [_Z34pitch_shift_scharr_gradient_kernelPKfiS0_Pfiiiii_param_6];
	ld.param.u32 	%r29, [_Z34pitch_shift_scharr_gradient_kernelPKfiS0_Pfiiiii_param_7];
	ld.param.u32 	%r30, [_Z34pitch_shift_scharr_gradient_kernelPKfiS0_Pfiiiii_param_8];
	cvta.to.global.u64 	%rd1, %rd7;
	cvta.to.global.u64 	%rd2, %rd6;
	mov.u32 	%r33, %ctaid.z;
	mov.u32 	%r34, %ntid.z;
	mov.u32 	%r35, %tid.z;
	mad.lo.s32 	%r1, %r33, %r34, %r35;
	mov.u32 	%r36, %ctaid.y;
	mov.u32 	%r37, %ntid.y;
	mov.u32 	%r38, %tid.y;
	mad.lo.s32 	%r39, %r36, %r37, %r38;
	mov.u32 	%r40, %ctaid.x;
	mov.u32 	%r41, %ntid.x;
	mov.u32 	%r42, %tid.x;
	mad.lo.s32 	%r3, %r40, %r41, %r42;
	setp.ge.s32 	%p2, %r1, %r31;
	setp.ge.s32 	%p3, %r39, %r32;
	or.pred  	%p4, %p2, %p3;
	setp.ge.s32 	%p5, %r3, %r28;
	or.pred  	%p6, %p4, %p5;
	@%p6 bra 	$L__BB0_45;
	add.s32 	%r4, %r26, %r3;
	setp.lt.s32 	%p7, %r30, 1;
	mov.f32 	%f136, 0f00000000;
	mov.f32 	%f137, %f136;
	@%p7 bra 	$L__BB0_44;
	shr.u32 	%r44, %r30, 1;
	sub.s32 	%r5, %r3, %r44;
	rem.s32 	%r45, %r4, %r29;
	sub.s32 	%r6, %r45, %r44;
	mad.lo.s32 	%r46, %r32, %r1, %r39;
	mul.lo.s32 	%r47, %r46, %r28;
	mul.lo.s32 	%r7, %r47, %r29;
	add.s32 	%r8, %r30, -1;
	and.b32  	%r9, %r30, 7;
	and.b32  	%r10, %r30, 3;
	and.b32  	%r11, %r30, 2147483640;
	and.b32  	%r12, %r30, 1;
	mov.f32 	%f137, 0f00000000;
	mov.b32 	%r128, 0;
	mov.f32 	%f136, %f137;
$L__BB0_3:
	setp.lt.u32 	%p8, %r8, 7;
	add.s32 	%r49, %r5, %r128;
	setp.gt.s32 	%p9, %r49, -1;
	setp.lt.s32 	%p10, %r49, %r28;
	and.pred  	%p1, %p9, %p10;
	mul.lo.s32 	%r14, %r128, %r30;
	mov.b32 	%r131, 0;
	@%p8 bra 	$L__BB0_22;
	mov.b32 	%r129, 0;
	not.pred 	%p11, %p1;
	cvt.u64.u32 	%rd14, %r14;
$L__BB0_5:
	.pragma "nounroll";
	add.s32 	%r16, %r6, %r129;
	@%p11 bra 	$L__BB0_7;
	rem.s32 	%r51, %r16, %r29;
	add.s32 	%r52, %r51, %r7;
	mul.wide.s32 	%rd8, %r52, 4;
	add.s64 	%rd9, %rd2, %rd8;
	ld.global.f32 	%f82, [%rd9];
	add.s32 	%r53, %r129, %r14;
	mul.wide.u32 	%rd10, %r53, 4;
	add.s64 	%rd11, %rd1, %rd10;
	ld.global.f32 	%f83, [%rd11];
	fma.rn.f32 	%f136, %f82, %f83, %f136;
	mad.lo.s32 	%r54, %r129, %r30, %r128;
	mul.wide.u32 	%rd12, %r54, 4;
	add.s64 	%rd13, %rd1, %rd12;
	ld.global.f32 	%f84, [%rd13];
	fma.rn.f32 	%f137, %f82, %f84, %f137;
$L__BB0_7:
	cvt.u64.u32 	%rd15, %r129;
	add.s64 	%rd16, %rd15, %rd14;
	shl.b64 	%rd17, %rd16, 2;
	add.s64 	%rd3, %rd1, %rd17;
	@%p11 bra 	$L__BB0_9;
	add.s32 	%r55, %r16, 1;
	rem.s32 	%r56, %r55, %r29;
	add.s32 	%r57, %r56, %r7;
	mul.wide.s32 	%rd18, %r57, 4;
	add.s64 	%rd19, %rd2, %rd18;
	ld.global.f32 	%f85, [%rd19];
	ld.global.f32 	%f86, [%rd3+4];
	fma.rn.f32 	%f136, %f85, %f86, %f136;
	mad.lo.s32 	%r58, %r30, %r129, %r30;
	add.s32 	%r59, %r58, %r128;
	mul.wide.u32 	%rd20, %r59, 4;
	add.s64 	%rd21, %rd1, %rd20;
	ld.global.f32 	%f87, [%rd21];
	fma.rn.f32 	%f137, %f85, %f87, %f137;
$L__BB0_9:
	@%p11 bra 	$L__BB0_11;
	add.s32 	%r60, %r129, 2;
	add.s32 	%r61, %r16, 2;
	rem.s32 	%r62, %r61, %r29;
	add.s32 	%r63, %r62, %r7;
	mul.wide.s32 	%rd22, %r63, 4;
	add.s64 	%rd23, %rd2, %rd22;
	ld.global.f32 	%f88, [%rd23];
	ld.global.f32 	%f89, [%rd3+8];
	fma.rn.f32 	%f136, %f88, %f89, %f136;
	mad.lo.s32 	%r64, %r60, %r30, %r128;
	mul.wide.u32 	%rd24, %r64, 4;
	add.s64 	%rd25, %rd1, %rd24;
	ld.global.f32 	%f90, [%rd25];
	fma.rn.f32 	%f137, %f88, %f90, %f137;
$L__BB0_11:
	@%p11 bra 	$L__BB0_13;
	add.s32 	%r65, %r129, 3;
	add.s32 	%r66, %r16, 3;
	rem.s32 	%r67, %r66, %r29;
	add.s32 	%r68, %r67, %r7;
	mul.wide.s32 	%rd26, %r68, 4;
	add.s64 	%rd27, %rd2, %rd26;
	ld.global.f32 	%f91, [%rd27];
	ld.global.f32 	%f92, [%rd3+12];
	fma.rn.f32 	%f136, %f91, %f92, %f136;
	mad.lo.s32 	%r69, %r65, %r30, %r128;
	mul.wide.u32 	%rd28, %r69, 4;
	add.s64 	%rd29, %rd1, %rd28;
	ld.global.f32 	%f93, [%rd29];
	fma.rn.f32 	%f137, %f91, %f93, %f137;
$L__BB0_13:
	@%p11 bra 	$L__BB0_15;
	add.s32 	%r70, %r129, 4;
	add.s32 	%r71, %r16, 4;
	rem.s32 	%r72, %r71, %r29;
	add.s32 	%r73, %r72, %r7;
	mul.wide.s32 	%rd30, %r73, 4;
	add.s64 	%rd31, %rd2, %rd30;
	ld.global.f32 	%f94, [%rd31];
	ld.global.f32 	%f95, [%rd3+16];
	fma.rn.f32 	%f136, %f94, %f95, %f136;
	mad.lo.s32 	%r74, %r70, %r30, %r128;
	mul.wide.u32 	%rd32, %r74, 4;
	add.s64 	%rd33, %rd1, %rd32;
	ld.global.f32 	%f96, [%rd33];
	fma.rn.f32 	%f137, %f94, %f96, %f137;
$L__BB0_15:
	@%p11 bra 	$L__BB0_17;
	add.s32 	%r75, %r129, 5;
	add.s32 	%r76, %r16, 5;
	rem.s32 	%r77, %r76, %r29;
	add.s32 	%r78, %r77, %r7;
	mul.wide.s32 	%rd34, %r78, 4;
	add.s64 	%rd35, %rd2, %rd34;
	ld.global.f32 	%f97, [%rd35];
	ld.global.f32 	%f98, [%rd3+20];
	fma.rn.f32 	%f136, %f97, %f98, %f136;
	mad.lo.s32 	%r79, %r75, %r30, %r128;
	mul.wide.u32 	%rd36, %r79, 4;
	add.s64 	%rd37, %rd1, %rd36;
	ld.global.f32 	%f99, [%rd37];
	fma.rn.f32 	%f137, %f97, %f99, %f137;
$L__BB0_17:
	@%p11 bra 	$L__BB0_19;
	add.s32 	%r80, %r129, 6;
	add.s32 	%r81, %r16, 6;
	rem.s32 	%r82, %r81, %r29;
	add.s32 	%r83, %r82, %r7;
	mul.wide.s32 	%rd38, %r83, 4;
	add.s64 	%rd39, %rd2, %rd38;
	ld.global.f32 	%f100, [%rd39];
	ld.global.f32 	%f101, [%rd3+24];
	fma.rn.f32 	%f136, %f100, %f101, %f136;
	mad.lo.s32 	%r84, %r80, %r30, %r128;
	mul.wide.u32 	%rd40, %r84, 4;
	add.s64 	%rd41, %rd1, %rd40;
	ld.global.f32 	%f102, [%rd41];
	fma.rn.f32 	%f137, %f100, %f102, %f137;
$L__BB0_19:
	@%p11 bra 	$L__BB0_21;
	add.s32 	%r85, %r129, 7;
	add.s32 	%r86, %r85, %r6;
	rem.s32 	%r87, %r86, %r29;
	add.s32 	%r88, %r87, %r7;
	mul.wide.s32 	%rd42, %r88, 4;
	add.s64 	%rd43, %rd2, %rd42;
	ld.global.f32 	%f103, [%rd43];
	ld.global.f32 	%f104, [%rd3+28];
	fma.rn.f32 	%f136, %f103, %f104, %f136;
	mad.lo.s32 	%r89, %r85, %r30, %r128;
	mul.wide.u32 	%rd44, %r89, 4;
	add.s64 	%rd45, %rd1, %rd44;
	ld.global.f32 	%f105, [%rd45];
	fma.rn.f32 	%f137, %f103, %f105, %f137;
$L__BB0_21:
	add.s32 	%r129, %r129, 8;
	setp.ne.s32 	%p19, %r129, %r11;
	mov.u32 	%r131, %r11;
	@%p19 bra 	$L__BB0_5;
$L__BB0_22:
	setp.eq.s32 	%p20, %r9, 0;
	@%p20 bra 	$L__BB0_43;
	add.s32 	%r90, %r9, -1;
	setp.lt.u32 	%p21, %r90, 3;
	@%p21 bra 	$L__BB0_33;
	add.s32 	%r19, %r6, %r131;
	not.pred 	%p22, %p1;
	@%p22 bra 	$L__BB0_26;
	rem.s32 	%r91, %r19, %r29;
	add.s32 	%r92, %r91, %r7;
	mul.wide.s32 	%rd46, %r92, 4;
	add.s64 	%rd47, %rd2, %rd46;
	ld.global.f32 	%f107, [%rd47];
	add.s32 	%r93, %r131, %r14;
	mul.wide.u32 	%rd48, %r93, 4;
	add.s64 	%rd49, %rd1, %rd48;
	ld.global.f32 	%f108, [%rd49];
	fma.rn.f32 	%f136, %f107, %f108, %f136;
	mad.lo.s32 	%r94, %r131, %r30, %r128;
	mul.wide.u32 	%rd50, %r94, 4;
	add.s64 	%rd51, %rd1, %rd50;
	ld.global.f32 	%f109, [%rd51];
	fma.rn.f32 	%f137, %f107, %f109, %f137;
$L__BB0_26:
	cvt.u64.u32 	%rd52, %r14;
	cvt.u64.u32 	%rd53, %r131;
	add.s64 	%rd54, %rd53, %rd52;
	shl.b64 	%rd55, %rd54, 2;
	add.s64 	%rd4, %rd1, %rd55;
	@%p22 bra 	$L__BB0_28;
	add.s32 	%r95, %r19, 1;
	rem.s32 	%r96, %r95, %r29;
	add.s32 	%r97, %r96, %r7;
	mul.wide.s32 	%rd56, %r97, 4;
	add.s64 	%rd57, %rd2, %rd56;
	ld.global.f32 	%f110, [%rd57];
	ld.global.f32 	%f111, [%rd4+4];
	fma.rn.f32 	%f136, %f110, %f111, %f136;
	mad.lo.s32 	%r98, %r30, %r131, %r30;
	add.s32 	%r99, %r98, %r128;
	mul.wide.u32 	%rd58, %r99, 4;
	add.s64 	%rd59, %rd1, %rd58;
	ld.global.f32 	%f112, [%rd59];
	fma.rn.f32 	%f137, %f110, %f112, %f137;
$L__BB0_28:
	@%p22 bra 	$L__BB0_30;
	add.s32 	%r100, %r131, 2;
	add.s32 	%r101, %r19, 2;
	rem.s32 	%r102, %r101, %r29;
	add.s32 	%r103, %r102, %r7;
	mul.wide.s32 	%rd60, %r103, 4;
	add.s64 	%rd61, %rd2, %rd60;
	ld.global.f32 	%f113, [%rd61];
	ld.global.f32 	%f114, [%rd4+8];
	fma.rn.f32 	%f136, %f113, %f114, %f136;
	mad.lo.s32 	%r104, %r100, %r30, %r128;
	mul.wide.u32 	%rd62, %r104, 4;
	add.s64 	%rd63, %rd1, %rd62;
	ld.global.f32 	%f115, [%rd63];
	fma.rn.f32 	%f137, %f113, %f115, %f137;
$L__BB0_30:
	@%p22 bra 	$L__BB0_32;
	add.s32 	%r105, %r131, 3;
	add.s32 	%r106, %r105, %r6;
	rem.s32 	%r107, %r106, %r29;
	add.s32 	%r108, %r107, %r7;
	mul.wide.s32 	%rd64, %r108, 4;
	add.s64 	%rd65, %rd2, %rd64;
	ld.global.f32 	%f116, [%rd65];
	ld.global.f32 	%f117, [%rd4+12];
	fma.rn.f32 	%f136, %f116, %f117, %f136;
	mad.lo.s32 	%r109, %r105, %r30, %r128;
	mul.wide.u32 	%rd66, %r109, 4;
	add.s64 	%rd67, %rd1, %rd66;
	ld.global.f32 	%f118, [%rd67];
	fma.rn.f32 	%f137, %f116, %f118, %f137;
$L__BB0_32:
	add.s32 	%r131, %r131, 4;
$L__BB0_33:
	setp.eq.s32 	%p26, %r10, 0;
	@%p26 bra 	$L__BB0_43;
	setp.eq.s32 	%p27, %r10, 1;
	@%p27 bra 	$L__BB0_40;
	add.s32 	%r22, %r6, %r131;
	not.pred 	%p28, %p1;
	@%p28 bra 	$L__BB0_37;
	rem.s32 	%r110, %r22, %r29;
	add.s32 	%r111, %r110, %r7;
	mul.wide.s32 	%rd68, %r111, 4;
	add.s64 	%rd69, %rd2, %rd68;
	ld.global.f32 	%f120, [%rd69];
	add.s32 	%r112, %r131, %r14;
	mul.wide.u32 	%rd70, %r112, 4;
	add.s64 	%rd71, %rd1, %rd70;
	ld.global.f32 	%f121, [%rd71];
	fma.rn.f32 	%f136, %f120, %f121, %f136;
	mad.lo.s32 	%r113, %r131, %r30, %r128;
	mul.wide.u32 	%rd72, %r113, 4;
	add.s64 	%rd73, %rd1, %rd72;
	ld.global.f32 	%f122, [%rd73];
	fma.rn.f32 	%f137, %f120, %f122, %f137;
$L__BB0_37:
	@%p28 bra 	$L__BB0_39;
	add.s32 	%r115, %r22, 1;
	rem.s32 	%r116, %r115, %r29;
	add.s32 	%r117, %r116, %r7;
	mul.wide.s32 	%rd74, %r117, 4;
	add.s64 	%rd75, %rd2, %rd74;
	ld.global.f32 	%f123, [%rd75];
	cvt.u64.u32 	%rd76, %r14;
	cvt.u64.u32 	%rd77, %r131;
	add.s64 	%rd78, %rd77, %rd76;
	shl.b64 	%rd79, %rd78, 2;
	add.s64 	%rd80, %rd1, %rd79;
	ld.global.f32 	%f124, [%rd80+4];
	fma.rn.f32 	%f136, %f123, %f124, %f136;
	mad.lo.s32 	%r118, %r30, %r131, %r30;
	add.s32 	%r119, %r118, %r128;
	mul.wide.u32 	%rd81, %r119, 4;
	add.s64 	%rd82, %rd1, %rd81;
	ld.global.f32 	%f125, [%rd82];
	fma.rn.f32 	%f137, %f123, %f125, %f137;
$L__BB0_39:
	add.s32 	%r131, %r131, 2;
$L__BB0_40:
	setp.eq.s32 	%p30, %r12, 0;
	@%p30 bra 	$L__BB0_43;
	not.pred 	%p31, %p1;
	@%p31 bra 	$L__BB0_43;
	add.s32 	%r120, %r6, %r131;
	rem.s32 	%r121, %r120, %r29;
	add.s32 	%r122, %r121, %r7;
	mul.wide.s32 	%rd83, %r122, 4;
	add.s64 	%rd84, %rd2, %rd83;
	ld.global.f32 	%f126, [%rd84];
	add.s32 	%r123, %r131, %r14;
	mul.wide.u32 	%rd85, %r123, 4;
	add.s64 	%rd86, %rd1, %rd85;
	ld.global.f32 	%f127, [%rd86];
	fma.rn.f32 	%f136, %f126, %f127, %f136;
	mad.lo.s32 	%r124, %r131, %r30, %r128;
	mul.wide.u32 	%rd87, %r124, 4;
	add.s64 	%rd88, %rd1, %rd87;
	ld.global.f32 	%f128, [%rd88];
	fma.rn.f32 	%f137, %f126, %f128, %f137;
$L__BB0_43:
	add.s32 	%r128, %r128, 1;
	setp.ne.s32 	%p32, %r128, %r30;
	@%p32 bra 	$L__BB0_3;
$L__BB0_44:
	ld.param.u64 	%rd92, [_Z34pitch_shift_scharr_gradient_kernelPKfiS0_Pfiiiii_param_3];
	mul.f32 	%f129, %f137, %f137;
	fma.rn.f32 	%f130, %f136, %f136, %f129;
	sqrt.rn.f32 	%f131, %f130;
	mad.lo.s32 	%r125, %r32, %r1, %r39;
	mul.lo.s32 	%r126, %r125, %r28;
	mad.lo.s32 	%r127, %r126, %r29, %r3;
	cvta.to.global.u64 	%rd89, %rd92;
	mul.wide.s32 	%rd90, %r127, 4;
	add.s64 	%rd91, %rd89, %rd90;
	st.global.f32 	[%rd91], %f131;
$L__BB0_45:
	ret;

}


// ===== COMPILED SASS (sm_100) =====

	.target	sm_100

	.elftype	@"ET_EXEC"


//--------------------- .note.nv.tkinfo           --------------------------
	.section	.note.nv.tkinfo,"",@"SHT_NOTE"
	.sectionflags	@"SHF_NOTE_NV_TKINFO"
	.tkinfo
        /*0018*/ 	.word	0x00000002
        /*0030*/ 	.string	""
        /*0030*/ 	.string	"ptxas"
        /*0030*/ 	.string	"Cuda compilation tools, release 13.0, V13.0.88"
        /*0030*/ 	.string	"Build cuda_13.0.r13.0/compiler.36424714_0"
        /*0030*/ 	.string	"-arch sm_100 -m 64 "



//--------------------- .note.nv.cuinfo           --------------------------
	.section	.note.nv.cuinfo,"",@"SHT_NOTE"
	.sectionflags	@"SHF_NOTE_NV_CUINFO"
        /*0018*/ 	.short	0x0002
        /*001a*/ 	.short	0x0064
        /*001c*/ 	.short	0x0082
	.zero		2


//--------------------- .nv.info                  --------------------------
	.section	.nv.info,"",@"SHT_CUDA_INFO"
	.align	4


	//----- nvinfo : EIATTR_REGCOUNT
	.align		4
        /*0000*/ 	.byte	0x04, 0x2f
        /*0002*/ 	.short	(.L_1 - .L_0)
	.align		4
.L_0:
        /*0004*/ 	.word	index@(_Z34pitch_shift_scharr_gradient_kernelPKfiS0_Pfiiiii)
        /*0008*/ 	.word	0x0000001e


	//----- nvinfo : EIATTR_FRAME_SIZE
	.align		4
.L_1:
        /*000c*/ 	.byte	0x04, 0x11
        /*000e*/ 	.short	(.L_3 - .L_2)
	.align		4
.L_2:
        /*0010*/ 	.word	index@($__internal_0_$__cuda_sm20_sqrt_rn_f32_slowpath)
        /*0014*/ 	.word	0x00000000


	//----- nvinfo : EIATTR_FRAME_SIZE
	.align		4
.L_3:
        /*0018*/ 	.byte	0x04, 0x11
        /*001a*/ 	.short	(.L_5 - .L_4)
	.align		4
.L_4:
        /*001c*/ 	.word	index@(_Z34pitch_shift_scharr_gradient_kernelPKfiS0_Pfiiiii)
        /*0020*/ 	.word	0x00000000


	//----- nvinfo : EIATTR_MIN_STACK_SIZE
	.align		4
.L_5:
        /*0024*/ 	.byte	0x04, 0x12
        /*0026*/ 	.short	(.L_7 - .L_6)
	.align		4
.L_6:
        /*0028*/ 	.word	index@(_Z34pitch_shift_scharr_gradient_kernelPKfiS0_Pfiiiii)
        /*002c*/ 	.word	0x00000000
.L_7:


//--------------------- .nv.compat                --------------------------
	.section	.nv.compat,"",@"SHT_CUDA_COMPAT_INFO"
	.align	4
        /*0000*/ 	.byte	0x02, 0x09, 0x00, 0x00, 0x02, 0x02, 0x01, 0x00, 0x02, 0x05, 0x05, 0x00, 0x03, 0x07, 0x01, 0x01
        /*0010*/ 	.byte	0x02, 0x03, 0x00, 0x00, 0x02, 0x06, 0x01, 0x00, 0x04, 0x0b, 0x08, 0x00, 0x01, 0x00, 0x00, 0x00
        /*0020*/ 	.byte	0x00, 0x00, 0x00, 0x00


//--------------------- .nv.info._Z34pitch_shift_scharr_gradient_kernelPKfiS0_Pfiiiii --------------------------
	.section	.nv.info._Z34pitch_shift_scharr_gradient_kernelPKfiS0_Pfiiiii,"",@"SHT_CUDA_INFO"
	.sectionflags	@""
	.align	4


	//----- nvinfo : EIATTR_CUDA_API_VERSION
	.align		4
        /*0000*/ 	.byte	0x04, 0x37
        /*0002*/ 	.short	(.L_9 - .L_8)
.L_8:
        /*0004*/ 	.word	0x00000082


	//----- nvinfo : EIATTR_KPARAM_INFO
	.align		4
.L_9:
        /*0008*/ 	.byte	0x04, 0x17
        /*000a*/ 	.short	(.L_11 - .L_10)
.L_10:
        /*000c*/ 	.word	0x00000000
        /*0010*/ 	.short	0x0008
        /*0012*/ 	.short	0x0030
        /*0014*/ 	.byte	0x00, 0xf0, 0x11, 0x00


	//----- nvinfo : EIATTR_KPARAM_INFO
	.align		4
.L_11:
        /*0018*/ 	.byte	0x04, 0x17
        /*001a*/ 	.short	(.L_13 - .L_12)
.L_12:
        /*001c*/ 	.word	0x00000000
        /*0020*/ 	.short	0x0007
        /*0022*/ 	.short	0x002c
        /*0024*/ 	.byte	0x00, 0xf0, 0x11, 0x00


	//----- nvinfo : EIATTR_KPARAM_INFO
	.align		4
.L_13:
        /*0028*/ 	.byte	0x04, 0x17
        /*002a*/ 	.short	(.L_15 - .L_14)
.L_14:
        /*002c*/ 	.word	0x00000000
        /*0030*/ 	.short	0x0006
        /*0032*/ 	.short	0x0028
        /*0034*/ 	.byte	0x00, 0xf0, 0x11, 0x00


	//----- nvinfo : EIATTR_KPARAM_INFO
	.align		4
.L_15:
        /*0038*/ 	.byte	0x04, 0x17
        /*003a*/ 	.short	(.L_17 - .L_16)
.L_16:
        /*003c*/ 	.word	0x00000000
        /*0040*/ 	.short	0x0005
        /*0042*/ 	.short	0x0024
        /*0044*/ 	.byte	0x00, 0xf0, 0x11, 0x00


	//----- nvinfo : EIATTR_KPARAM_INFO
	.align		4
.L_17:
        /*0048*/ 	.byte	0x04, 0x17
        /*004a*/ 	.short	(.L_19 - .L_18)
.L_18:
        /*004c*/ 	.word	0x00000000
        /*0050*/ 	.short	0x0004
        /*0052*/ 	.short	0x0020
        /*0054*/ 	.byte	0x00, 0xf0, 0x11, 0x00


	//----- nvinfo : EIATTR_KPARAM_INFO
	.align		4
.L_19:
        /*0058*/ 	.byte	0x04, 0x17
        /*005a*/ 	.short	(.L_21 - .L_20)
.L_20:
        /*005c*/ 	.word	0x00000000
        /*0060*/ 	.short	0x0003
        /*0062*/ 	.short	0x0018
        /*0064*/ 	.byte	0x00, 0xf5, 0x21, 0x00


	//----- nvinfo : EIATTR_KPARAM_INFO
	.align		4
.L_21:
        /*0068*/ 	.byte	0x04, 0x17
        /*006a*/ 	.short	(.L_23 - .L_22)
.L_22:
        /*006c*/ 	.word	0x00000000
        /*0070*/ 	.short	0x0002
        /*0072*/ 	.short	0x0010
        /*0074*/ 	.byte	0x00, 0xf5, 0x21, 0x00


	//----- nvinfo : EIATTR_KPARAM_INFO
	.align		4
.L_23:
        /*0078*/ 	.byte	0x04, 0x17
        /*007a*/ 	.short	(.L_25 - .L_24)
.L_24:
        /*007c*/ 	.word	0x00000000
        /*0080*/ 	.short	0x0001
        /*0082*/ 	.short	0x0008
        /*0084*/ 	.byte	0x00, 0xf0, 0x11, 0x00


	//----- nvinfo : EIATTR_KPARAM_INFO
	.align		4
.L_25:
        /*0088*/ 	.byte	0x04, 0x17
        /*008a*/ 	.short	(.L_27 - .L_26)
.L_26:
        /*008c*/ 	.word	0x00000000
        /*0090*/ 	.short	0x0000
        /*0092*/ 	.short	0x0000
        /*0094*/ 	.byte	0x00, 0xf5, 0x21, 0x00


	//----- nvinfo : EIATTR_SPARSE_MMA_MASK
	.align		4
.L_27:
        /*0098*/ 	.byte	0x03, 0x50
        /*009a*/ 	.short	0x0000


	//----- nvinfo : EIATTR_MAXREG_COUNT
	.align		4
        /*009c*/ 	.byte	0x03, 0x1b
        /*009e*/ 	.short	0x00ff


	//----- nvinfo : EIATTR_MERCURY_ISA_VERSION
	.align		4
        /*00a0*/ 	.byte	0x03, 0x5f
        /*00a2*/ 	.short	0x0101


	//----- nvinfo : EIATTR_VRC_CTA_INIT_COUNT
	.align		4
        /*00a4*/ 	.byte	0x02, 0x4a
	.zero		1
	.zero		1


	//----- nvinfo : EIATTR_EXIT_INSTR_OFFSETS
	.align		4
        /*00a8*/ 	.byte	0x04, 0x1c
        /*00aa*/ 	.short	(.L_29 - .L_28)


	//   ....[0]....
.L_28:
        /*00ac*/ 	.word	0x00000120


	//   ....[1]....
        /*00b0*/ 	.word	0x00002b50


	//----- nvinfo : EIATTR_CRS_STACK_SIZE
	.align		4
.L_29:
        /*00b4*/ 	.byte	0x04, 0x1e
        /*00b6*/ 	.short	(.L_31 - .L_30)
.L_30:
        /*00b8*/ 	.word	0x00000000


	//----- nvinfo : EIATTR_CBANK_PARAM_SIZE
	.align		4
.L_31:
        /*00bc*/ 	.byte	0x03, 0x19
        /*00be*/ 	.short	0x0034


	//----- nvinfo : EIATTR_PARAM_CBANK
	.align		4
        /*00c0*/ 	.byte	0x04, 0x0a
        /*00c2*/ 	.short	(.L_33 - .L_32)
	.align		4
.L_32:
        /*00c4*/ 	.word	index@(.nv.constant0._Z34pitch_shift_scharr_gradient_kernelPKfiS0_Pfiiiii)
        /*00c8*/ 	.short	0x0380
        /*00ca*/ 	.short	0x0034


	//----- nvinfo : EIATTR_SW_WAR
	.align		4
.L_33:
        /*00cc*/ 	.byte	0x04, 0x36
        /*00ce*/ 	.short	(.L_35 - .L_34)
.L_34:
        /*00d0*/ 	.word	0x00000008
.L_35:


//--------------------- .nv.callgraph             --------------------------
	.section	.nv.callgraph,"",@"SHT_CUDA_CALLGRAPH"
	.align	4
	.sectionentsize	8
	.align		4
        /*0000*/ 	.word	0x00000000
	.align		4
        /*0004*/ 	.word	0xffffffff
	.align		4
        /*0008*/ 	.word	0x00000000
	.align		4
        /*000c*/ 	.word	0xfffffffe
	.align		4
        /*0010*/ 	.word	0x00000000
	.align		4
        /*0014*/ 	.word	0xfffffffd
	.align		4
        /*0018*/ 	.word	0x00000000
	.align		4
        /*001c*/ 	.word	0xfffffffc


//--------------------- .text._Z34pitch_shift_scharr_gradient_kernelPKfiS0_Pfiiiii --------------------------
	.section	.text._Z34pitch_shift_scharr_gradient_kernelPKfiS0_Pfiiiii,"ax",@progbits
	.align	128
        .global         _Z34pitch_shift_scharr_gradient_kernelPKfiS0_Pfiiiii
        .type           _Z34pitch_shift_scharr_gradient_kernelPKfiS0_Pfiiiii,@function
        .size           _Z34pitch_shift_scharr_gradient_kernelPKfiS0_Pfiiiii,(.L_x_41 - _Z34pitch_shift_scharr_gradient_kernelPKfiS0_Pfiiiii)
        .other          _Z34pitch_shift_scharr_gradient_kernelPKfiS0_Pfiiiii,@"STO_CUDA_ENTRY STV_DEFAULT"
_Z34pitch_shift_scharr_gradient_kernelPKfiS0_Pfiiiii:
.text._Z34pitch_shift_scharr_gradient_kernelPKfiS0_Pfiiiii:
[----:B------:R-:W-:Y:S01]  /*0000*/  LDC R1, c[0x0][0x37c] ;  /* 0x0000df00ff017b82 */ /* 0x000fe20000000800 */
[----:B------:R-:W0:Y:S07]  /*0010*/  S2R R5, SR_TID.Y ;  /* 0x0000000000057919 */ /* 0x000e2e0000002200 */
[----:B------:R-:W1:Y:S01]  /*0020*/  LDC R3, c[0x0][0x368] ;  /* 0x0000da00ff037b82 */ /* 0x000e620000000800 */
[----:B------:R-:W2:Y:S01]  /*0030*/  LDCU.64 UR8, c[0x0][0x3a0] ;  /* 0x00007400ff0877ac */ /* 0x000ea20008000a00 */
[----:B------:R-:W1:Y:S01]  /*0040*/  S2R R2, SR_TID.Z ;  /* 0x0000000000027919 */ /* 0x000e620000002300 */
[----:B------:R-:W3:Y:S01]  /*0050*/  LDCU UR12, c[0x0][0x3a8] ;  /* 0x00007500ff0c77ac */ /* 0x000ee20008000800 */
[----:B------:R-:W4:Y:S04]  /*0060*/  S2R R7, SR_TID.X ;  /* 0x0000000000077919 */ /* 0x000f280000002100 */
[----:B------:R-:W0:Y:S08]  /*0070*/  S2UR UR5, SR_CTAID.Y ;  /* 0x00000000000579c3 */ /* 0x000e300000002600 */
[----:B------:R-:W0:Y:S08]  /*0080*/  LDC R0, c[0x0][0x364] ;  /* 0x0000d900ff007b82 */ /* 0x000e300000000800 */
[----:B------:R-:W1:Y:S08]  /*0090*/  S2UR UR4, SR_CTAID.Z ;  /* 0x00000000000479c3 */ /* 0x000e700000002700 */
[----:B------:R-:W4:Y:S08]  /*00a0*/  S2UR UR6, SR_CTAID.X ;  /* 0x00000000000679c3 */ /* 0x000f300000002500 */
[----:B------:R-:W4:Y:S01]  /*00b0*/  LDC R4, c[0x0][0x360] ;  /* 0x0000d800ff047b82 */ /* 0x000f220000000800 */
[----:B0-----:R-:W-:-:S05]  /*00c0*/  IMAD R0, R0, UR5, R5 ;  /* 0x0000000500007c24 */ /* 0x001fca000f8e0205 */
[----:B--2---:R-:W-:Y:S01]  /*00d0*/  ISETP.GE.AND P0, PT, R0, UR9, PT ;  /* 0x0000000900007c0c */ /* 0x004fe2000bf06270 */
[----:B-1----:R-:W-:-:S05]  /*00e0*/  IMAD R3, R3, UR4, R2 ;  /* 0x0000000403037c24 */ /* 0x002fca000f8e0202 */
[----:B------:R-:W-:Y:S01]  /*00f0*/  ISETP.GE.OR P0, PT, R3, UR8, P0 ;  /* 0x0000000803007c0c */ /* 0x000fe20008706670 */
[----:B----4-:R-:W-:-:S05]  /*0100*/  IMAD R2, R4, UR6, R7 ;  /* 0x0000000604027c24 */ /* 0x010fca000f8e0207 */
[----:B---3--:R-:W-:-:S13]  /*0110*/  ISETP.GE.OR P0, PT, R2, UR12, P0 ;  /* 0x0000000c02007c0c */ /* 0x008fda0008706670 */
[----:B------:R-:W-:Y:S05]  /*0120*/  @P0 EXIT ;  /* 0x000000000000094d */ /* 0x000fea0003800000 */
[----:B------:R-:W0:Y:S01]  /*0130*/  LDCU UR5, c[0x0][0x3b0] ;  /* 0x00007600ff0577ac */ /* 0x000e220008000800 */
[----:B------:R-:W-:Y:S02]  /*0140*/  HFMA2 R24, -RZ, RZ, 0, 0 ;  /* 0x00000000ff187431 */ /* 0x000fe400000001ff */
[----:B------:R-:W-:Y:S01]  /*0150*/  IMAD.MOV.U32 R4, RZ, RZ, RZ ;  /* 0x000000ffff047224 */ /* 0x000fe200078e00ff */
[----:B------:R-:W1:Y:S01]  /*0160*/  LDCU.64 UR10, c[0x0][0x358] ;  /* 0x00006b00ff0a77ac */ /* 0x000e620008000a00 */
[----:B0-----:R-:W-:-:S09]  /*0170*/  UISETP.GE.AND UP0, UPT, UR5, 0x1, UPT ;  /* 0x000000010500788c */ /* 0x001fd2000bf06270 */
[----:B-1----:R-:W-:Y:S05]  /*0180*/  BRA.U !UP0, `(.L_x_0) ;  /* 0x0000002908147547 */ /* 0x002fea000b800000 */
[----:B------:R-:W0:Y:S01]  /*0190*/  LDC R10, c[0x0][0x3ac] ;  /* 0x0000eb00ff0a7b82 */ /* 0x000e220000000800 */
[----:B------:R-:W1:Y:S01]  /*01a0*/  LDCU UR4, c[0x0][0x388] ;  /* 0x00007100ff0477ac */ /* 0x000e620008000800 */
[----:B------:R-:W-:Y:S01]  /*01b0*/  MOV R24, RZ ;  /* 0x000000ff00187202 */ /* 0x000fe20000000f00 */
[----:B------:R-:W-:Y:S02]  /*01c0*/  UIADD3 UR6, UPT, UPT, UR5, -0x1, URZ ;  /* 0xffffffff05067890 */ /* 0x000fe4000fffe0ff */
[----:B------:R-:W-:Y:S02]  /*01d0*/  ULOP3.LUT UR7, UR5, 0x7, URZ, 0xc0, !UPT ;  /* 0x0000000705077892 */ /* 0x000fe4000f8ec0ff */
[----:B------:R-:W-:Y:S02]  /*01e0*/  ULOP3.LUT UR8, UR5, 0x3, URZ, 0xc0, !UPT ;  /* 0x0000000305087892 */ /* 0x000fe4000f8ec0ff */
[----:B------:R-:W-:Y:S01]  /*01f0*/  UISETP.GE.U32.AND UP0, UPT, UR6, 0x7, UPT ;  /* 0x000000070600788c */ /* 0x000fe2000bf06070 */
[----:B-1----:R-:W-:Y:S01]  /*0200*/  IADD3 R6, PT, PT, R2, UR4, RZ ;  /* 0x0000000402067c10 */ /* 0x002fe2000fffe0ff */
[----:B------:R-:W-:-:S02]  /*0210*/  USHF.R.U32.HI UR4, URZ, 0x1, UR5 ;  /* 0x00000001ff047899 */ /* 0x000fc40008011605 */
[----:B------:R-:W-:Y:S01]  /*0220*/  ULOP3.LUT UR5, UR5, 0x7ffffff8, URZ, 0xc0, !UPT ;  /* 0x7ffffff805057892 */ /* 0x000fe2000f8ec0ff */
[----:B------:R-:W-:Y:S02]  /*0230*/  ISETP.GE.AND P2, PT, R6, RZ, PT ;  /* 0x000000ff0600720c */ /* 0x000fe40003f46270 */
[----:B0-----:R-:W-:-:S04]  /*0240*/  IABS R9, R10 ;  /* 0x0000000a00097213 */ /* 0x001fc80000000000 */
[----:B------:R-:W0:Y:S08]  /*0250*/  I2F.RP R7, R9 ;  /* 0x0000000900077306 */ /* 0x000e300000209400 */
[----:B0-----:R-:W0:Y:S02]  /*0260*/  MUFU.RCP R7, R7 ;  /* 0x0000000700077308 */ /* 0x001e240000001000 */
[----:B0-----:R-:W-:-:S06]  /*0270*/  IADD3 R4, PT, PT, R7, 0xffffffe, RZ ;  /* 0x0ffffffe07047810 */ /* 0x001fcc0007ffe0ff */
[----:B------:R0:W1:Y:S02]  /*0280*/  F2I.FTZ.U32.TRUNC.NTZ R5, R4 ;  /* 0x0000000400057305 */ /* 0x000064000021f000 */
[----:B0-----:R-:W-:Y:S02]  /*0290*/  IMAD.MOV.U32 R4, RZ, RZ, RZ ;  /* 0x000000ffff047224 */ /* 0x001fe400078e00ff */
[----:B-1----:R-:W-:-:S04]  /*02a0*/  IMAD.MOV R8, RZ, RZ, -R5 ;  /* 0x000000ffff087224 */ /* 0x002fc800078e0a05 */
[----:B------:R-:W-:Y:S01]  /*02b0*/  IMAD R11, R8, R9, RZ ;  /* 0x00000009080b7224 */ /* 0x000fe200078e02ff */
[----:B------:R-:W-:Y:S01]  /*02c0*/  IABS R8, R6 ;  /* 0x0000000600087213 */ /* 0x000fe20000000000 */
[----:B------:R-:W-:Y:S02]  /*02d0*/  VIADD R6, R2, -UR4 ;  /* 0x8000000402067c36 */ /* 0x000fe40008000000 */
[----:B------:R-:W-:-:S06]  /*02e0*/  IMAD.HI.U32 R5, R5, R11, R4 ;  /* 0x0000000b05057227 */ /* 0x000fcc00078e0004 */
[----:B------:R-:W-:-:S05]  /*02f0*/  IMAD.HI.U32 R5, R5, R8, RZ ;  /* 0x0000000805057227 */ /* 0x000fca00078e00ff */
[----:B------:R-:W-:-:S05]  /*0300*/  IADD3 R5, PT, PT, -R5, RZ, RZ ;  /* 0x000000ff05057210 */ /* 0x000fca0007ffe1ff */
[----:B------:R-:W-:Y:S02]  /*0310*/  IMAD R4, R9, R5, R8 ;  /* 0x0000000509047224 */ /* 0x000fe400078e0208 */
[----:B------:R-:W-:-:S03]  /*0320*/  IMAD R5, R3, UR9, R0 ;  /* 0x0000000903057c24 */ /* 0x000fc6000f8e0200 */
[----:B------:R-:W-:Y:S01]  /*0330*/  ISETP.GT.U32.AND P0, PT, R9, R4, PT ;  /* 0x000000040900720c */ /* 0x000fe20003f04070 */
[----:B------:R-:W-:-:S12]  /*0340*/  IMAD R5, R5, UR12, RZ ;  /* 0x0000000c05057c24 */ /* 0x000fd8000f8e02ff */
[----:B------:R-:W-:Y:S01]  /*0350*/  @!P0 IMAD.IADD R4, R4, 0x1, -R9 ;  /* 0x0000000104048824 */ /* 0x000fe200078e0a09 */
[----:B------:R-:W-:-:S04]  /*0360*/  ISETP.NE.AND P0, PT, R10, RZ, PT ;  /* 0x000000ff0a00720c */ /* 0x000fc80003f05270 */
[----:B------:R-:W-:-:S13]  /*0370*/  ISETP.GT.U32.AND P1, PT, R9, R4, PT ;  /* 0x000000040900720c */ /* 0x000fda0003f24070 */
[----:B------:R-:W-:-:S05]  /*0380*/  @!P1 IADD3 R4, PT, PT, R4, -R9, RZ ;  /* 0x8000000904049210 */ /* 0x000fca0007ffe0ff */
[----:B------:R-:W-:Y:S02]  /*0390*/  IMAD.MOV.U32 R7, RZ, RZ, R4 ;  /* 0x000000ffff077224 */ /* 0x000fe400078e0004 */
[----:B------:R-:W-:-:S03]  /*03a0*/  IMAD.MOV.U32 R4, RZ, RZ, RZ ;  /* 0x000000ffff047224 */ /* 0x000fc600078e00ff */
[----:B------:R-:W-:Y:S02]  /*03b0*/  @!P2 IADD3 R7, PT, PT, -R7, RZ, RZ ;  /* 0x000000ff0707a210 */ /* 0x000fe40007ffe1ff */
[----:B------:R-:W-:-:S04]  /*03c0*/  @!P0 LOP3.LUT R7, RZ, R10, RZ, 0x33, !PT ;  /* 0x0000000aff078212 */ /* 0x000fc800078e33ff */
[----:B------:R-:W-:Y:S01]  /*03d0*/  IADD3 R7, PT, PT, R7, -UR4, RZ ;  /* 0x8000000407077c10 */ /* 0x000fe2000fffe0ff */
[----:B------:R-:W-:-:S06]  /*03e0*/  UMOV UR4, URZ ;  /* 0x000000ff00047c82 */ /* 0x000fcc0008000000 */
.L_x_35:
[----:B0-----:R-:W0:Y:S01]  /*03f0*/  LDCU UR9, c[0x0][0x3a8] ;  /* 0x00007500ff0977ac */ /* 0x001e220008000800 */
[----:B------:R-:W-:Y:S01]  /*0400*/  VIADD R8, R6, UR4 ;  /* 0x0000000406087c36 */ /* 0x000fe20008000000 */
[----:B------:R-:W-:Y:S01]  /*0410*/  MOV R14, RZ ;  /* 0x000000ff000e7202 */ /* 0x000fe20000000f00 */
[----:B-1----:R-:W1:Y:S03]  /*0420*/  LDCU UR6, c[0x0][0x3b0] ;  /* 0x00007600ff0677ac */ /* 0x002e660008000800 */
[----:B0-----:R-:W-:-:S04]  /*0430*/  ISETP.GE.AND P0, PT, R8, UR9, PT ;  /* 0x0000000908007c0c */ /* 0x001fc8000bf06270 */
[----:B------:R-:W-:Y:S01]  /*0440*/  ISETP.GT.AND P0, PT, R8, -0x1, !P0 ;  /* 0xffffffff0800780c */ /* 0x000fe20004704270 */
[----:B-1----:R-:W-:Y:S01]  /*0450*/  UIMAD UR6, UR4, UR6, URZ ;  /* 0x00000006040672a4 */ /* 0x002fe2000f8e02ff */
[----:B--2---:R-:W-:Y:S11]  /*0460*/  BRA.U !UP0, `(.L_x_1) ;  /* 0x0000001108a07547 */ /* 0x004ff6000b800000 */
[----:B------:R-:W0:Y:S01]  /*0470*/  LDC R8, c[0x0][0x3b0] ;  /* 0x0000ec00ff087b82 */ /* 0x000e220000000800 */
[----:B------:R-:W-:-:S07]  /*0480*/  IMAD.MOV.U32 R9, RZ, RZ, RZ ;  /* 0x000000ffff097224 */ /* 0x000fce00078e00ff */
[----:B------:R-:W1:Y:S08]  /*0490*/  LDC R22, c[0x0][0x3ac] ;  /* 0x0000eb00ff167b82 */ /* 0x000e700000000800 */
[----:B------:R-:W2:Y:S08]  /*04a0*/  LDC.64 R12, c[0x0][0x380] ;  /* 0x0000e000ff0c7b82 */ /* 0x000eb00000000a00 */
[----:B------:R-:W3:Y:S08]  /*04b0*/  LDC.64 R14, c[0x0][0x390] ;  /* 0x0000e400ff0e7b82 */ /* 0x000ef00000000a00 */
[----:B------:R-:W4:Y:S02]  /*04c0*/  LDC.64 R16, c[0x0][0x390] ;  /* 0x0000e400ff107b82 */ /* 0x000f240000000a00 */
.L_x_18:
[----:B------:R-:W-:Y:S01]  /*04d0*/  BSSY.RECONVERGENT B0, `(.L_x_2) ;  /* 0x0000024000007945 */ /* 0x000fe20003800200 */
[----:B------:R-:W-:-:S03]  /*04e0*/  IADD3 R23, PT, PT, R7, R9, RZ ;  /* 0x0000000907177210 */ /* 0x000fc60007ffe0ff */
[----:B------:R-:W-:Y:S05]  /*04f0*/  @!P0 BRA `(.L_x_3) ;  /* 0x0000000000848947 */ /* 0x000fea0003800000 */
[----:B-1----:R-:W-:Y:S01]  /*0500*/  IABS R18, R22 ;  /* 0x0000001600127213 */ /* 0x002fe20000000000 */
[----:B------:R-:W-:Y:S01]  /*0510*/  IMAD.MOV.U32 R10, RZ, RZ, RZ ;  /* 0x000000ffff0a7224 */ /* 0x000fe200078e00ff */
[----:B------:R-:W-:Y:S02]  /*0520*/  IABS R25, R23 ;  /* 0x0000001700197213 */ /* 0x000fe40000000000 */
[----:B------:R-:W1:Y:S01]  /*0530*/  I2F.RP R19, R18 ;  /* 0x0000001200137306 */ /* 0x000e620000209400 */
[----:B------:R-:W-:Y:S02]  /*0540*/  ISETP.GE.AND P2, PT, R23, RZ, PT ;  /* 0x000000ff1700720c */ /* 0x000fe40003f46270 */
[----:B------:R-:W-:-:S05]  /*0550*/  ISETP.NE.AND P3, PT, R22, RZ, PT ;  /* 0x000000ff1600720c */ /* 0x000fca0003f65270 */
[----:B-1----:R-:W1:Y:S02]  /*0560*/  MUFU.RCP R19, R19 ;  /* 0x0000001300137308 */ /* 0x002e640000001000 */
[----:B-1----:R-:W-:Y:S02]  /*0570*/  VIADD R20, R19, 0xffffffe ;  /* 0x0ffffffe13147836 */ /* 0x002fe40000000000 */
[----:B------:R-:W-:-:S04]  /*0580*/  VIADD R19, R9, UR6 ;  /* 0x0000000609137c36 */ /* 0x000fc80008000000 */
[----:B------:R-:W1:Y:S02]  /*0590*/  F2I.FTZ.U32.TRUNC.NTZ R11, R20 ;  /* 0x00000014000b7305 */ /* 0x000e64000021f000 */
[----:B-1----:R-:W-:-:S05]  /*05a0*/  IADD3 R21, PT, PT, RZ, -R11, RZ ;  /* 0x8000000bff157210 */ /* 0x002fca0007ffe0ff */
[----:B------:R-:W-:-:S04]  /*05b0*/  IMAD R21, R21, R18, RZ ;  /* 0x0000001215157224 */ /* 0x000fc800078e02ff */
[----:B------:R-:W-:Y:S01]  /*05c0*/  IMAD.HI.U32 R10, R11, R21, R10 ;  /* 0x000000150b0a7227 */ /* 0x000fe200078e000a */
[----:B------:R-:W-:-:S05]  /*05d0*/  MOV R11, R25 ;  /* 0x00000019000b7202 */ /* 0x000fca0000000f00 */
[----:B------:R-:W-:-:S04]  /*05e0*/  IMAD.HI.U32 R10, R10, R11, RZ ;  /* 0x0000000b0a0a7227 */ /* 0x000fc800078e00ff */
[----:B------:R-:W-:-:S04]  /*05f0*/  IMAD.MOV R10, RZ, RZ, -R10 ;  /* 0x000000ffff0a7224 */ /* 0x000fc800078e0a0a */
[----:B------:R-:W-:-:S05]  /*0600*/  IMAD R11, R18, R10, R11 ;  /* 0x0000000a120b7224 */ /* 0x000fca00078e020b */
[----:B------:R-:W-:-:S13]  /*0610*/  ISETP.GT.U32.AND P1, PT, R18, R11, PT ;  /* 0x0000000b1200720c */ /* 0x000fda0003f24070 */
[----:B------:R-:W-:-:S04]  /*0620*/  @!P1 IADD3 R11, PT, PT, R11, -R18, RZ ;  /* 0x800000120b0b9210 */ /* 0x000fc80007ffe0ff */
[----:B------:R-:W-:-:S13]  /*0630*/  ISETP.GT.U32.AND P1, PT, R18, R11, PT ;  /* 0x0000000b1200720c */ /* 0x000fda0003f24070 */
[----:B------:R-:W-:Y:S02]  /*0640*/  @!P1 IMAD.IADD R11, R11, 0x1, -R18 ;  /* 0x000000010b0b9824 */ /* 0x000fe400078e0a12 */
[----:B---3--:R-:W-:-:S03]  /*0650*/  IMAD.WIDE.U32 R18, R19, 0x4, R14 ;  /* 0x0000000413127825 */ /* 0x008fc600078e000e */
[----:B------:R-:W-:Y:S02]  /*0660*/  @!P2 IADD3 R11, PT, PT, -R11, RZ, RZ ;  /* 0x000000ff0b0ba210 */ /* 0x000fe40007ffe1ff */
[-C--:B------:R-:W-:Y:S01]  /*0670*/  @!P3 LOP3.LUT R11, RZ, R22.reuse, RZ, 0x33, !PT ;  /* 0x00000016ff0bb212 */ /* 0x080fe200078e33ff */
[----:B------:R-:W3:Y:S04]  /*0680*/  LDG.E R18, desc[UR10][R18.64] ;  /* 0x0000000a12127981 */ /* 0x000ee8000c1e1900 */
[----:B------:R-:W-:Y:S02]  /*0690*/  IMAD R21, R5, R22, R11 ;  /* 0x0000001605157224 */ /* 0x000fe400078e020b */
[----:B0-----:R-:W-:Y:S02]  /*06a0*/  IMAD R11, R9, R8, UR4 ;  /* 0x00000004090b7e24 */ /* 0x001fe4000f8e0208 */
[----:B--2---:R-:W-:-:S04]  /*06b0*/  IMAD.WIDE R20, R21, 0x4, R12 ;  /* 0x0000000415147825 */ /* 0x004fc800078e020c */
[----:B------:R-:W-:Y:S02]  /*06c0*/  IMAD.WIDE.U32 R10, R11, 0x4, R14 ;  /* 0x000000040b0a7825 */ /* 0x000fe400078e000e */
[----:B------:R-:W3:Y:S04]  /*06d0*/  LDG.E R21, desc[UR10][R20.64] ;  /* 0x0000000a14157981 */ /* 0x000ee8000c1e1900 */
[----:B------:R-:W2:Y:S01]  /*06e0*/  LDG.E R11, desc[UR10][R10.64] ;  /* 0x0000000a0a0b7981 */ /* 0x000ea2000c1e1900 */
[C---:B---3--:R-:W-:Y:S01]  /*06f0*/  FFMA R24, R21.reuse, R18, R24 ;  /* 0x0000001215187223 */ /* 0x048fe20000000018 */
[----:B--2---:R-:W-:-:S07]  /*0700*/  FFMA R4, R21, R11, R4 ;  /* 0x0000000b15047223 */ /* 0x004fce0000000004 */
.L_x_3:
[----:B------:R-:W-:Y:S05]  /*0710*/  BSYNC.RECONVERGENT B0 ;  /* 0x0000000000007941 */ /* 0x000fea0003800200 */
.L_x_2:
[----:B------:R-:W-:Y:S01]  /*0720*/  IADD3 R11, P1, PT, R9, UR6, RZ ;  /* 0x00000006090b7c10 */ /* 0x000fe2000ff3e0ff */
[----:B------:R-:W-:Y:S03]  /*0730*/  BSSY.RECONVERGENT B0, `(.L_x_4) ;  /* 0x0000025000007945 */ /* 0x000fe60003800200 */
[----:B------:R-:W-:Y:S02]  /*0740*/  IADD3.X R18, PT, PT, RZ, RZ, RZ, P1, !PT ;  /* 0x000000ffff127210 */ /* 0x000fe40000ffe4ff */
[----:B----4-:R-:W-:-:S04]  /*0750*/  LEA R10, P1, R11, R16, 0x2 ;  /* 0x000000100b0a7211 */ /* 0x010fc800078210ff */
[----:B------:R-:W-:Y:S01]  /*0760*/  LEA.HI.X R11, R11, R17, R18, 0x2, P1 ;  /* 0x000000110b0b7211 */ /* 0x000fe200008f1412 */
[----:B------:R-:W-:Y:S08]  /*0770*/  @!P0 BRA `(.L_x_5) ;  /* 0x0000000000808947 */ /* 0x000ff00003800000 */
[----:B-1----:R-:W-:Y:S01]  /*0780*/  IABS R20, R22 ;  /* 0x0000001600147213 */ /* 0x002fe20000000000 */
[----:B------:R-:W-:Y:S01]  /*0790*/  IMAD.MOV.U32 R18, RZ, RZ, RZ ;  /* 0x000000ffff127224 */ /* 0x000fe200078e00ff */
[----:B------:R-:W-:Y:S02]  /*07a0*/  ISETP.NE.AND P3, PT, R22, RZ, PT ;  /* 0x000000ff1600720c */ /* 0x000fe40003f65270 */
[----:B------:R-:W1:Y:S08]  /*07b0*/  I2F.RP R21, R20 ;  /* 0x0000001400157306 */ /* 0x000e700000209400 */
[----:B-1----:R-:W1:Y:S02]  /*07c0*/  MUFU.RCP R21, R21 ;  /* 0x0000001500157308 */ /* 0x002e640000001000 */
[----:B-1----:R-:W-:-:S06]  /*07d0*/  VIADD R25, R21, 0xffffffe ;  /* 0x0ffffffe15197836 */ /* 0x002fcc0000000000 */
[----:B------:R1:W4:Y:S02]  /*07e0*/  F2I.FTZ.U32.TRUNC.NTZ R19, R25 ;  /* 0x0000001900137305 */ /* 0x000324000021f000 */
[----:B-1----:R-:W5:Y:S01]  /*07f0*/  LDG.E R25, desc[UR10][R10.64+0x4] ;  /* 0x0000040a0a197981 */ /* 0x002f62000c1e1900 */
[----:B----4-:R-:W-:-:S05]  /*0800*/  IADD3 R27, PT, PT, RZ, -R19, RZ ;  /* 0x80000013ff1b7210 */ /* 0x010fca0007ffe0ff */
[----:B------:R-:W-:-:S04]  /*0810*/  IMAD R27, R27, R20, RZ ;  /* 0x000000141b1b7224 */ /* 0x000fc800078e02ff */
[----:B------:R-:W-:Y:S01]  /*0820*/  IMAD.HI.U32 R26, R19, R27, R18 ;  /* 0x0000001b131a7227 */ /* 0x000fe200078e0012 */
[----:B------:R-:W-:-:S04]  /*0830*/  IADD3 R18, PT, PT, R23, 0x1, RZ ;  /* 0x0000000117127810 */ /* 0x000fc80007ffe0ff */
[----:B------:R-:W-:Y:S02]  /*0840*/  IABS R19, R18 ;  /* 0x0000001200137213 */ /* 0x000fe40000000000 */
[----:B------:R-:W-:-:S03]  /*0850*/  ISETP.GE.AND P1, PT, R18, RZ, PT ;  /* 0x000000ff1200720c */ /* 0x000fc60003f26270 */
[----:B------:R-:W-:-:S04]  /*0860*/  IMAD.HI.U32 R18, R26, R19, RZ ;  /* 0x000000131a127227 */ /* 0x000fc800078e00ff */
[----:B------:R-:W-:-:S04]  /*0870*/  IMAD.MOV R18, RZ, RZ, -R18 ;  /* 0x000000ffff127224 */ /* 0x000fc800078e0a12 */
[----:B------:R-:W-:Y:S02]  /*0880*/  IMAD R19, R20, R18, R19 ;  /* 0x0000001214137224 */ /* 0x000fe400078e0213 */
[----:B0-----:R-:W-:-:S03]  /*0890*/  IMAD R18, R9, R8, R8 ;  /* 0x0000000809127224 */ /* 0x001fc600078e0208 */
[----:B------:R-:W-:-:S13]  /*08a0*/  ISETP.GT.U32.AND P2, PT, R20, R19, PT ;  /* 0x000000131400720c */ /* 0x000fda0003f44070 */
[----:B------:R-:W-:-:S04]  /*08b0*/  @!P2 IADD3 R19, PT, PT, R19, -R20, RZ ;  /* 0x800000141313a210 */ /* 0x000fc80007ffe0ff */
[----:B------:R-:W-:-:S13]  /*08c0*/  ISETP.GT.U32.AND P2, PT, R20, R19, PT ;  /* 0x000000131400720c */ /* 0x000fda0003f44070 */
[----:B------:R-:W-:-:S05]  /*08d0*/  @!P2 IADD3 R19, PT, PT, R19, -R20, RZ ;  /* 0x800000141313a210 */ /* 0x000fca0007ffe0ff */
[----:B------:R-:W-:Y:S01]  /*08e0*/  @!P1 IMAD.MOV R19, RZ, RZ, -R19 ;  /* 0x000000ffff139224 */ /* 0x000fe200078e0a13 */
[----:B------:R-:W-:-:S05]  /*08f0*/  @!P3 LOP3.LUT R19, RZ, R22, RZ, 0x33, !PT ;  /* 0x00000016ff13b212 */ /* 0x000fca00078e33ff */
[----:B------:R-:W-:Y:S01]  /*0900*/  IMAD R21, R5, R22, R19 ;  /* 0x0000001605157224 */ /* 0x000fe200078e0213 */
[----:B------:R-:W-:-:S03]  /*0910*/  IADD3 R19, PT, PT, R18, UR4, RZ ;  /* 0x0000000412137c10 */ /* 0x000fc6000fffe0ff */
[----:B--2---:R-:W-:-:S04]  /*0920*/  IMAD.WIDE R20, R21, 0x4, R12 ;  /* 0x0000000415147825 */ /* 0x004fc800078e020c */
[----:B---3--:R-:W-:Y:S02]  /*0930*/  IMAD.WIDE.U32 R18, R19, 0x4, R14 ;  /* 0x0000000413127825 */ /* 0x008fe400078e000e */
[----:B------:R-:W5:Y:S04]  /*0940*/  LDG.E R21, desc[UR10][R20.64] ;  /* 0x0000000a14157981 */ /* 0x000f68000c1e1900 */
[----:B------:R-:W2:Y:S01]  /*0950*/  LDG.E R19, desc[UR10][R18.64] ;  /* 0x0000000a12137981 */ /* 0x000ea2000c1e1900 */
[C---:B-----5:R-:W-:Y:S01]  /*0960*/  FFMA R24, R21.reuse, R25, R24 ;  /* 0x0000001915187223 */ /* 0x060fe20000000018 */
[----:B--2---:R-:W-:-:S07]  /*0970*/  FFMA R4, R21, R19, R4 ;  /* 0x0000001315047223 */ /* 0x004fce0000000004 */
.L_x_5:
[----:B------:R-:W-:Y:S05]  /*0980*/  BSYNC.RECONVERGENT B0 ;  /* 0x0000000000007941 */ /* 0x000fea0003800200 */
.L_x_4:
[----:B------:R-:W-:Y:S04]  /*0990*/  BSSY.RECONVERGENT B0, `(.L_x_6) ;  /* 0x0000022000007945 */ /* 0x000fe80003800200 */
[----:B------:R-:W-:Y:S05]  /*09a0*/  @!P0 BRA `(.L_x_7) ;  /* 0x0000000000808947 */ /* 0x000fea0003800000 */
[----:B-1----:R-:W-:Y:S01]  /*09b0*/  IABS R20, R22 ;  /* 0x0000001600147213 */ /* 0x002fe20000000000 */
[----:B------:R-:W-:Y:S01]  /*09c0*/  HFMA2 R18, -RZ, RZ, 0, 0 ;  /* 0x00000000ff127431 */ /* 0x000fe200000001ff */
[----:B------:R-:W-:Y:S02]  /*09d0*/  ISETP.NE.AND P3, PT, R22, RZ, PT ;  /* 0x000000ff1600720c */ /* 0x000fe40003f65270 */
[----:B------:R-:W1:Y:S08]  /*09e0*/  I2F.RP R21, R20 ;  /* 0x0000001400157306 */ /* 0x000e700000209400 */
[----:B-1----:R-:W1:Y:S02]  /*09f0*/  MUFU.RCP R21, R21 ;  /* 0x0000001500157308 */ /* 0x002e640000001000 */
[----:B-1----:R-:W-:-:S06]  /*0a00*/  IADD3 R25, PT, PT, R21, 0xffffffe, RZ ;  /* 0x0ffffffe15197810 */ /* 0x002fcc0007ffe0ff */
[----:B------:R1:W4:Y:S02]  /*0a10*/  F2I.FTZ.U32.TRUNC.NTZ R19, R25 ;  /* 0x0000001900137305 */ /* 0x000324000021f000 */
[----:B-1----:R-:W-:Y:S01]  /*0a20*/  IADD3 R25, PT, PT, R9, 0x2, RZ ;  /* 0x0000000209197810 */ /* 0x002fe20007ffe0ff */
[----:B----4-:R-:W-:-:S04]  /*0a30*/  IMAD.MOV R27, RZ, RZ, -R19 ;  /* 0x000000ffff1b7224 */ /* 0x010fc800078e0a13 */
[----:B------:R-:W-:-:S04]  /*0a40*/  IMAD R27, R27, R20, RZ ;  /* 0x000000141b1b7224 */ /* 0x000fc800078e02ff */
[----:B------:R-:W-:Y:S01]  /*0a50*/  IMAD.HI.U32 R26, R19, R27, R18 ;  /* 0x0000001b131a7227 */ /* 0x000fe200078e0012 */
[----:B------:R-:W-:-:S04]  /*0a60*/  IADD3 R18, PT, PT, R23, 0x2, RZ ;  /* 0x0000000217127810 */ /* 0x000fc80007ffe0ff */
[----:B------:R-:W-:Y:S02]  /*0a70*/  IABS R19, R18 ;  /* 0x0000001200137213 */ /* 0x000fe40000000000 */
[----:B------:R-:W-:-:S03]  /*0a80*/  ISETP.GE.AND P1, PT, R18, RZ, PT ;  /* 0x000000ff1200720c */ /* 0x000fc60003f26270 */
[----:B------:R-:W-:-:S04]  /*0a90*/  IMAD.HI.U32 R18, R26, R19, RZ ;  /* 0x000000131a127227 */ /* 0x000fc800078e00ff */
[----:B------:R-:W-:-:S04]  /*0aa0*/  IMAD.MOV R18, RZ, RZ, -R18 ;  /* 0x000000ffff127224 */ /* 0x000fc800078e0a12 */
[----:B------:R-:W-:-:S05]  /*0ab0*/  IMAD R19, R20, R18, R19 ;  /* 0x0000001214137224 */ /* 0x000fca00078e0213 */
[----:B------:R-:W-:-:S13]  /*0ac0*/  ISETP.GT.U32.AND P2, PT, R20, R19, PT ;  /* 0x000000131400720c */ /* 0x000fda0003f44070 */
[----:B------:R-:W-:-:S04]  /*0ad0*/  @!P2 IADD3 R19, PT, PT, R19, -R20, RZ ;  /* 0x800000141313a210 */ /* 0x000fc80007ffe0ff */
[----:B------:R-:W-:-:S13]  /*0ae0*/  ISETP.GT.U32.AND P2, PT, R20, R19, PT ;  /* 0x000000131400720c */ /* 0x000fda0003f44070 */
[----:B------:R-:W-:-:S05]  /*0af0*/  @!P2 IADD3 R19, PT, PT, R19, -R20, RZ ;  /* 0x800000141313a210 */ /* 0x000fca0007ffe0ff */
[----:B------:R-:W-:Y:S01]  /*0b00*/  @!P1 IMAD.MOV R19, RZ, RZ, -R19 ;  /* 0x000000ffff139224 */ /* 0x000fe200078e0a13 */
[----:B------:R-:W-:-:S05]  /*0b10*/  @!P3 LOP3.LUT R19, RZ, R22, RZ, 0x33, !PT ;  /* 0x00000016ff13b212 */ /* 0x000fca00078e33ff */
[----:B------:R-:W-:Y:S02]  /*0b20*/  IMAD R21, R5, R22, R19 ;  /* 0x0000001605157224 */ /* 0x000fe400078e0213 */
[----:B0-----:R-:W-:Y:S02]  /*0b30*/  IMAD R19, R25, R8, UR4 ;  /* 0x0000000419137e24 */ /* 0x001fe4000f8e0208 */
[----:B--2---:R-:W-:Y:S01]  /*0b40*/  IMAD.WIDE R20, R21, 0x4, R12 ;  /* 0x0000000415147825 */ /* 0x004fe200078e020c */
[----:B------:R-:W2:Y:S03]  /*0b50*/  LDG.E R25, desc[UR10][R10.64+0x8] ;  /* 0x0000080a0a197981 */ /* 0x000ea6000c1e1900 */
[----:B---3--:R-:W-:Y:S02]  /*0b60*/  IMAD.WIDE.U32 R18, R19, 0x4, R14 ;  /* 0x0000000413127825 */ /* 0x008fe400078e000e */
[----:B------:R-:W2:Y:S04]  /*0b70*/  LDG.E R21, desc[UR10][R20.64] ;  /* 0x0000000a14157981 */ /* 0x000ea8000c1e1900 */
[----:B------:R-:W3:Y:S01]  /*0b80*/  LDG.E R19, desc[UR10][R18.64] ;  /* 0x0000000a12137981 */ /* 0x000ee2000c1e1900 */
[C---:B--2---:R-:W-:Y:S01]  /*0b90*/  FFMA R24, R21.reuse, R25, R24 ;  /* 0x0000001915187223 */ /* 0x044fe20000000018 */
[----:B---3--:R-:W-:-:S07]  /*0ba0*/  FFMA R4, R21, R19, R4 ;  /* 0x0000001315047223 */ /* 0x008fce0000000004 */
.L_x_7:
[----:B------:R-:W-:Y:S05]  /*0bb0*/  BSYNC.RECONVERGENT B0 ;  /* 0x0000000000007941 */ /* 0x000fea0003800200 */
.L_x_6:
[----:B------:R-:W-:Y:S04]  /*0bc0*/  BSSY.RECONVERGENT B0, `(.L_x_8) ;  /* 0x0000022000007945 */ /* 0x000fe80003800200 */
[----:B------:R-:W-:Y:S05]  /*0bd0*/  @!P0 BRA `(.L_x_9) ;  /* 0x0000000000808947 */ /* 0x000fea0003800000 */
[----:B-1----:R-:W-:Y:S02]  /*0be0*/  IABS R20, R22 ;  /* 0x0000001600147213 */ /* 0x002fe40000000000 */
[----:B------:R-:W-:Y:S02]  /*0bf0*/  MOV R18, RZ ;  /* 0x000000ff00127202 */ /* 0x000fe40000000f00 */
[----:B------:R-:W1:Y:S01]  /*0c00*/  I2F.RP R21, R20 ;  /* 0x0000001400157306 */ /* 0x000e620000209400 */
[----:B------:R-:W-:-:S07]  /*0c10*/  ISETP.NE.AND P3, PT, R22, RZ, PT ;  /* 0x000000ff1600720c */ /* 0x000fce0003f65270 */
        /* <DEDUP_REMOVED lines=28> */
.L_x_9:
[----:B------:R-:W-:Y:S05]  /*0de0*/  BSYNC.RECONVERGENT B0 ;  /* 0x0000000000007941 */ /* 0x000fea0003800200 */
.L_x_8:
[----:B------:R-:W-:Y:S04]  /*0df0*/  BSSY.RECONVERGENT B0, `(.L_x_10) ;  /* 0x0000022000007945 */ /* 0x000fe80003800200 */
[----:B------:R-:W-:Y:S05]  /*0e00*/  @!P0 BRA `(.L_x_11) ;  /* 0x0000000000808947 */ /* 0x000fea0003800000 */
[----:B-1----:R-:W-:Y:S01]  /*0e10*/  IABS R20, R22 ;  /* 0x0000001600147213 */ /* 0x002fe20000000000 */
[----:B------:R-:W-:Y:S01]  /*0e20*/  HFMA2 R18, -RZ, RZ, 0, 0 ;  /* 0x00000000ff127431 */ /* 0x000fe200000001ff */
[----:B------:R-:W-:Y:S02]  /*0e30*/  ISETP.NE.AND P3, PT, R22, RZ, PT ;  /* 0x000000ff1600720c */ /* 0x000fe40003f65270 */
[----:B------:R-:W1:Y:S08]  /*0e40*/  I2F.RP R21, R20 ;  /* 0x0000001400157306 */ /* 0x000e700000209400 */
[----:B-1----:R-:W1:Y:S02]  /*0e50*/  MUFU.RCP R21, R21 ;  /* 0x0000001500157308 */ /* 0x002e640000001000 */
[----:B-1----:R-:W-:-:S02]  /*0e60*/  IADD3 R25, PT, PT, R21, 0xffffffe, RZ ;  /* 0x0ffffffe15197810 */ /* 0x002fc40007ffe0ff */
[----:B------:R-:W-:-:S04]  /*0e70*/  IADD3 R21, PT, PT, R9, 0x4, RZ ;  /* 0x0000000409157810 */ /* 0x000fc80007ffe0ff */
[----:B------:R1:W4:Y:S01]  /*0e80*/  F2I.FTZ.U32.TRUNC.NTZ R19, R25 ;  /* 0x0000001900137305 */ /* 0x000322000021f000 */
[----:B0-----:R-:W-:Y:S01]  /*0e90*/  IMAD R21, R21, R8, UR4 ;  /* 0x0000000415157e24 */ /* 0x001fe2000f8e0208 */
[----:B-1----:R-:W5:Y:S01]  /*0ea0*/  LDG.E R25, desc[UR10][R10.64+0x10] ;  /* 0x0000100a0a197981 */ /* 0x002f62000c1e1900 */
        /* <DEDUP_REMOVED lines=12> */
[----:B------:R-:W-:Y:S01]  /*0f70*/  @!P2 IADD3 R19, PT, PT, R19, -R20, RZ ;  /* 0x800000141313a210 */ /* 0x000fe20007ffe0ff */
[----:B---3--:R-:W-:-:S04]  /*0f80*/  IMAD.WIDE.U32 R20, R21, 0x4, R14 ;  /* 0x0000000415147825 */ /* 0x008fc800078e000e */
[----:B------:R-:W-:Y:S01]  /*0f90*/  @!P1 IMAD.MOV R19, RZ, RZ, -R19 ;  /* 0x000000ffff139224 */ /* 0x000fe200078e0a13 */
[-C--:B------:R-:W-:Y:S01]  /*0fa0*/  @!P3 LOP3.LUT R19, RZ, R22.reuse, RZ, 0x33, !PT ;  /* 0x00000016ff13b212 */ /* 0x080fe200078e33ff */
[----:B------:R-:W3:Y:S04]  /*0fb0*/  LDG.E R21, desc[UR10][R20.64] ;  /* 0x0000000a14157981 */ /* 0x000ee8000c1e1900 */
[----:B------:R-:W-:-:S04]  /*0fc0*/  IMAD R19, R5, R22, R19 ;  /* 0x0000001605137224 */ /* 0x000fc800078e0213 */
[----:B--2---:R-:W-:-:S06]  /*0fd0*/  IMAD.WIDE R18, R19, 0x4, R12 ;  /* 0x0000000413127825 */ /* 0x004fcc00078e020c */
[----:B------:R-:W5:Y:S02]  /*0fe0*/  LDG.E R19, desc[UR10][R18.64] ;  /* 0x0000000a12137981 */ /* 0x000f64000c1e1900 */
[C---:B-----5:R-:W-:Y:S01]  /*0ff0*/  FFMA R24, R19.reuse, R25, R24 ;  /* 0x0000001913187223 */ /* 0x060fe20000000018 */
[----:B---3--:R-:W-:-:S07]  /*1000*/  FFMA R4, R19, R21, R4 ;  /* 0x0000001513047223 */ /* 0x008fce0000000004 */
.L_x_11:
[----:B------:R-:W-:Y:S05]  /*1010*/  BSYNC.RECONVERGENT B0 ;  /* 0x0000000000007941 */ /* 0x000fea0003800200 */
.L_x_10:
[----:B------:R-:W-:Y:S04]  /*1020*/  BSSY.RECONVERGENT B0, `(.L_x_12) ;  /* 0x0000022000007945 */ /* 0x000fe80003800200 */
[----:B------:R-:W-:Y:S05]  /*1030*/  @!P0 BRA `(.L_x_13) ;  /* 0x0000000000808947 */ /* 0x000fea0003800000 */
[----:B-1----:R-:W-:Y:S02]  /*1040*/  IABS R20, R22 ;  /* 0x0000001600147213 */ /* 0x002fe40000000000 */
[----:B------:R-:W-:Y:S02]  /*1050*/  MOV R18, RZ ;  /* 0x000000ff00127202 */ /* 0x000fe40000000f00 */
[----:B------:R-:W1:Y:S01]  /*1060*/  I2F.RP R21, R20 ;  /* 0x0000001400157306 */ /* 0x000e620000209400 */
[----:B------:R-:W-:-:S07]  /*1070*/  ISETP.NE.AND P3, PT, R22, RZ, PT ;  /* 0x000000ff1600720c */ /* 0x000fce0003f65270 */
[----:B-1----:R-:W1:Y:S02]  /*1080*/  MUFU.RCP R21, R21 ;  /* 0x0000001500157308 */ /* 0x002e640000001000 */
[----:B-1----:R-:W-:Y:S02]  /*1090*/  IADD3 R25, PT, PT, R21, 0xffffffe, RZ ;  /* 0x0ffffffe15197810 */ /* 0x002fe40007ffe0ff */
        /* <DEDUP_REMOVED lines=26> */
.L_x_13:
[----:B------:R-:W-:Y:S05]  /*1240*/  BSYNC.RECONVERGENT B0 ;  /* 0x0000000000007941 */ /* 0x000fea0003800200 */
.L_x_12:
[----:B------:R-:W-:Y:S04]  /*1250*/  BSSY.RECONVERGENT B0, `(.L_x_14) ;  /* 0x0000022000007945 */ /* 0x000fe80003800200 */
[----:B------:R-:W-:Y:S05]  /*1260*/  @!P0 BRA `(.L_x_15) ;  /* 0x0000000000808947 */ /* 0x000fea0003800000 */
[----:B-1----:R-:W-:Y:S01]  /*1270*/  IABS R20, R22 ;  /* 0x0000001600147213 */ /* 0x002fe20000000000 */
[----:B------:R-:W-:Y:S01]  /*1280*/  HFMA2 R18, -RZ, RZ, 0, 0 ;  /* 0x00000000ff127431 */ /* 0x000fe200000001ff */
[----:B------:R-:W-:Y:S02]  /*1290*/  IADD3 R23, PT, PT, R23, 0x6, RZ ;  /* 0x0000000617177810 */ /* 0x000fe40007ffe0ff */
[----:B------:R-:W1:Y:S01]  /*12a0*/  I2F.RP R21, R20 ;  /* 0x0000001400157306 */ /* 0x000e620000209400 */
[----:B------:R-:W-:Y:S02]  /*12b0*/  ISETP.NE.AND P3, PT, R22, RZ, PT ;  /* 0x000000ff1600720c */ /* 0x000fe40003f65270 */
[----:B------:R-:W-:-:S05]  /*12c0*/  ISETP.GE.AND P2, PT, R23, RZ, PT ;  /* 0x000000ff1700720c */ /* 0x000fca0003f46270 */
[----:B-1----:R-:W1:Y:S02]  /*12d0*/  MUFU.RCP R21, R21 ;  /* 0x0000001500157308 */ /* 0x002e640000001000 */
[----:B-1----:R-:W-:-:S06]  /*12e0*/  IADD3 R25, PT, PT, R21, 0xffffffe, RZ ;  /* 0x0ffffffe15197810 */ /* 0x002fcc0007ffe0ff */
[----:B------:R-:W1:Y:S02]  /*12f0*/  F2I.FTZ.U32.TRUNC.NTZ R19, R25 ;  /* 0x0000001900137305 */ /* 0x000e64000021f000 */
[----:B-1----:R-:W-:-:S04]  /*1300*/  IMAD.MOV R27, RZ, RZ, -R19 ;  /* 0x000000ffff1b7224 */ /* 0x002fc800078e0a13 */
[----:B------:R-:W-:-:S04]  /*1310*/  IMAD R27, R27, R20, RZ ;  /* 0x000000141b1b7224 */ /* 0x000fc800078e02ff */
[----:B------:R-:W-:Y:S01]  /*1320*/  IMAD.HI.U32 R18, R19, R27, R18 ;  /* 0x0000001b13127227 */ /* 0x000fe200078e0012 */
[----:B------:R-:W-:Y:S02]  /*1330*/  IABS R19, R23 ;  /* 0x0000001700137213 */ /* 0x000fe40000000000 */
[----:B------:R-:W-:-:S03]  /*1340*/  IADD3 R23, PT, PT, R9, 0x6, RZ ;  /* 0x0000000609177810 */ /* 0x000fc60007ffe0ff */
        /* <DEDUP_REMOVED lines=18> */
.L_x_15:
[----:B------:R-:W-:Y:S05]  /*1470*/  BSYNC.RECONVERGENT B0 ;  /* 0x0000000000007941 */ /* 0x000fea0003800200 */
.L_x_14:
[----:B------:R-:W-:Y:S04]  /*1480*/  BSSY.RECONVERGENT B0, `(.L_x_16) ;  /* 0x0000022000007945 */ /* 0x000fe80003800200 */
[----:B------:R-:W-:Y:S05]  /*1490*/  @!P0 BRA `(.L_x_17) ;  /* 0x0000000000808947 */ /* 0x000fea0003800000 */
[----:B-1----:R-:W-:Y:S01]  /*14a0*/  IABS R21, R22 ;  /* 0x0000001600157213 */ /* 0x002fe20000000000 */
[----:B------:R-:W4:Y:S01]  /*14b0*/  LDG.E R10, desc[UR10][R10.64+0x1c] ;  /* 0x00001c0a0a0a7981 */ /* 0x000f22000c1e1900 */
[----:B------:R-:W-:Y:S02]  /*14c0*/  IADD3 R20, PT, PT, R9, 0x7, RZ ;  /* 0x0000000709147810 */ /* 0x000fe40007ffe0ff */
[----:B------:R-:W1:Y:S01]  /*14d0*/  I2F.RP R23, R21 ;  /* 0x0000001500177306 */ /* 0x000e620000209400 */
[----:B------:R-:W-:-:S07]  /*14e0*/  ISETP.NE.AND P3, PT, R22, RZ, PT ;  /* 0x000000ff1600720c */ /* 0x000fce0003f65270 */
[----:B-1----:R-:W1:Y:S02]  /*14f0*/  MUFU.RCP R23, R23 ;  /* 0x0000001700177308 */ /* 0x002e640000001000 */
[----:B-1----:R-:W-:-:S06]  /*1500*/  IADD3 R25, PT, PT, R23, 0xffffffe, RZ ;  /* 0x0ffffffe17197810 */ /* 0x002fcc0007ffe0ff */
[----:B------:R-:W1:Y:S02]  /*1510*/  F2I.FTZ.U32.TRUNC.NTZ R19, R25 ;  /* 0x0000001900137305 */ /* 0x000e64000021f000 */
[----:B-1----:R-:W-:-:S04]  /*1520*/  IMAD.MOV R18, RZ, RZ, -R19 ;  /* 0x000000ffff127224 */ /* 0x002fc800078e0a13 */
[----:B------:R-:W-:Y:S01]  /*1530*/  IMAD R27, R18, R21, RZ ;  /* 0x00000015121b7224 */ /* 0x000fe200078e02ff */
[----:B------:R-:W-:-:S05]  /*1540*/  MOV R18, RZ ;  /* 0x000000ff00127202 */ /* 0x000fca0000000f00 */
[----:B------:R-:W-:-:S04]  /*1550*/  IMAD.HI.U32 R19, R19, R27, R18 ;  /* 0x0000001b13137227 */ /* 0x000fc800078e0012 */
[----:B------:R-:W-:-:S05]  /*1560*/  IMAD.IADD R18, R7, 0x1, R20 ;  /* 0x0000000107127824 */ /* 0x000fca00078e0214 */
[----:B------:R-:W-:Y:S02]  /*1570*/  IABS R26, R18 ;  /* 0x00000012001a7213 */ /* 0x000fe40000000000 */
[----:B------:R-:W-:-:S03]  /*1580*/  ISETP.GE.AND P2, PT, R18, RZ, PT ;  /* 0x000000ff1200720c */ /* 0x000fc60003f46270 */
[----:B------:R-:W-:-:S05]  /*1590*/  IMAD.HI.U32 R19, R19, R26, RZ ;  /* 0x0000001a13137227 */ /* 0x000fca00078e00ff */
[----:B------:R-:W-:-:S05]  /*15a0*/  IADD3 R19, PT, PT, -R19, RZ, RZ ;  /* 0x000000ff13137210 */ /* 0x000fca0007ffe1ff */
[----:B------:R-:W-:Y:S02]  /*15b0*/  IMAD R26, R21, R19, R26 ;  /* 0x00000013151a7224 */ /* 0x000fe400078e021a */
[----:B0-----:R-:W-:-:S03]  /*15c0*/  IMAD R19, R20, R8, UR4 ;  /* 0x0000000414137e24 */ /* 0x001fc6000f8e0208 */
[----:B------:R-:W-:Y:S01]  /*15d0*/  ISETP.GT.U32.AND P1, PT, R21, R26, PT ;  /* 0x0000001a1500720c */ /* 0x000fe20003f24070 */
[----:B---3--:R-:W-:-:S06]  /*15e0*/  IMAD.WIDE.U32 R18, R19, 0x4, R14 ;  /* 0x0000000413127825 */ /* 0x008fcc00078e000e */
[----:B------:R-:W3:Y:S06]  /*15f0*/  LDG.E R19, desc[UR10][R18.64] ;  /* 0x0000000a12137981 */ /* 0x000eec000c1e1900 */
[----:B------:R-:W-:-:S04]  /*1600*/  @!P1 IADD3 R26, PT, PT, R26, -R21, RZ ;  /* 0x800000151a1a9210 */ /* 0x000fc80007ffe0ff */
[----:B------:R-:W-:-:S13]  /*1610*/  ISETP.GT.U32.AND P1, PT, R21, R26, PT ;  /* 0x0000001a1500720c */ /* 0x000fda0003f24070 */
[----:B------:R-:W-:-:S05]  /*1620*/  @!P1 IMAD.IADD R26, R26, 0x1, -R21 ;  /* 0x000000011a1a9824 */ /* 0x000fca00078e0a15 */
[----:B------:R-:W-:Y:S02]  /*1630*/  @!P2 IADD3 R26, PT, PT, -R26, RZ, RZ ;  /* 0x000000ff1a1aa210 */ /* 0x000fe40007ffe1ff */
[----:B------:R-:W-:-:S05]  /*1640*/  @!P3 LOP3.LUT R26, RZ, R22, RZ, 0x33, !PT ;  /* 0x00000016ff1ab212 */ /* 0x000fca00078e33ff */
[----:B------:R-:W-:-:S04]  /*1650*/  IMAD R21, R5, R22, R26 ;  /* 0x0000001605157224 */ /* 0x000fc800078e021a */
[----:B--2---:R-:W-:-:S06]  /*1660*/  IMAD.WIDE R20, R21, 0x4, R12 ;  /* 0x0000000415147825 */ /* 0x004fcc00078e020c */
[----:B------:R-:W4:Y:S02]  /*1670*/  LDG.E R21, desc[UR10][R20.64] ;  /* 0x0000000a14157981 */ /* 0x000f24000c1e1900 */
[C---:B----4-:R-:W-:Y:S01]  /*1680*/  FFMA R24, R21.reuse, R10, R24 ;  /* 0x0000000a15187223 */ /* 0x050fe20000000018 */
[----:B---3--:R-:W-:-:S07]  /*1690*/  FFMA R4, R21, R19, R4 ;  /* 0x0000001315047223 */ /* 0x008fce0000000004 */
.L_x_17:
[----:B------:R-:W-:Y:S05]  /*16a0*/  BSYNC.RECONVERGENT B0 ;  /* 0x0000000000007941 */ /* 0x000fea0003800200 */
.L_x_16:
[----:B------:R-:W-:-:S04]  /*16b0*/  IADD3 R9, PT, PT, R9, 0x8, RZ ;  /* 0x0000000809097810 */ /* 0x000fc80007ffe0ff */
[----:B------:R-:W-:-:S13]  /*16c0*/  ISETP.NE.AND P1, PT, R9, UR5, PT ;  /* 0x0000000509007c0c */ /* 0x000fda000bf25270 */
[----:B------:R-:W-:Y:S05]  /*16d0*/  @P1 BRA `(.L_x_18) ;  /* 0xffffffec007c1947 */ /* 0x000fea000383ffff */
[----:B---3--:R-:W-:-:S07]  /*16e0*/  IMAD.U32 R14, RZ, RZ, UR5 ;  /* 0x00000005ff0e7e24 */ /* 0x008fce000f8e00ff */
.L_x_1:
[----:B------:R-:W-:-:S09]  /*16f0*/  UISETP.NE.AND UP1, UPT, UR7, URZ, UPT ;  /* 0x000000ff0700728c */ /* 0x000fd2000bf25270 */
[----:B------:R-:W-:Y:S05]  /*1700*/  BRA.U !UP1, `(.L_x_19) ;  /* 0x0000001109a47547 */ /* 0x000fea000b800000 */
[----:B------:R-:W-:-:S04]  /*1710*/  UIADD3 UR9, UPT, UPT, UR7, -0x1, URZ ;  /* 0xffffffff07097890 */ /* 0x000fc8000fffe0ff */
[----:B------:R-:W-:-:S09]  /*1720*/  UISETP.GE.U32.AND UP1, UPT, UR9, 0x3, UPT ;  /* 0x000000030900788c */ /* 0x000fd2000bf26070 */
[----:B------:R-:W-:Y:S05]  /*1730*/  BRA.U !UP1, `(.L_x_20) ;  /* 0x00000009098c7547 */ /* 0x000fea000b800000 */
[----:B--2---:R-:W0:Y:S01]  /*1740*/  LDC.64 R12, c[0x0][0x390] ;  /* 0x0000e400ff0c7b82 */ /* 0x004e220000000a00 */
[----:B------:R-:W-:Y:S01]  /*1750*/  IADD3 R9, P1, PT, R14, UR6, RZ ;  /* 0x000000060e097c10 */ /* 0x000fe2000ff3e0ff */
[----:B------:R-:W-:Y:S01]  /*1760*/  BSSY.RECONVERGENT B0, `(.L_x_21) ;  /* 0x000002a000007945 */ /* 0x000fe20003800200 */
[----:B------:R-:W-:Y:S02]  /*1770*/  IADD3 R15, PT, PT, R7, R14, RZ ;  /* 0x0000000e070f7210 */ /* 0x000fe40007ffe0ff */
[----:B------:R-:W-:Y:S02]  /*1780*/  IADD3.X R10, PT, PT, RZ, RZ, RZ, P1, !PT ;  /* 0x000000ffff0a7210 */ /* 0x000fe40000ffe4ff */
[----:B0-----:R-:W-:-:S04]  /*1790*/  LEA R8, P1, R9, R12, 0x2 ;  /* 0x0000000c09087211 */ /* 0x001fc800078210ff */
[----:B------:R-:W-:Y:S01]  /*17a0*/  LEA.HI.X R9, R9, R13, R10, 0x2, P1 ;  /* 0x0000000d09097211 */ /* 0x000fe200008f140a */
[----:B------:R-:W-:Y:S08]  /*17b0*/  @!P0 BRA `(.L_x_22) ;  /* 0x0000000000908947 */ /* 0x000ff00003800000 */
[----:B------:R-:W0:Y:S01]  /*17c0*/  LDC R12, c[0x0][0x3ac] ;  /* 0x0000eb00ff0c7b82 */ /* 0x000e220000000800 */
[----:B------:R-:W-:Y:S02]  /*17d0*/  IABS R18, R15 ;  /* 0x0000000f00127213 */ /* 0x000fe40000000000 */
[----:B------:R-:W-:-:S05]  /*17e0*/  ISETP.GE.AND P2, PT, R15, RZ, PT ;  /* 0x000000ff0f00720c */ /* 0x000fca0003f46270 */
[----:B------:R-:W2:Y:S01]  /*17f0*/  LDC R21, c[0x0][0x3b0] ;  /* 0x0000ec00ff157b82 */ /* 0x000ea20000000800 */
[----:B0-----:R-:W-:Y:S02]  /*1800*/  IABS R13, R12 ;  /* 0x0000000c000d7213 */ /* 0x001fe40000000000 */
[----:B------:R-:W-:Y:S02]  /*1810*/  ISETP.NE.AND P3, PT, R12, RZ, PT ;  /* 0x000000ff0c00720c */ /* 0x000fe40003f65270 */
[----:B------:R-:W0:Y:S01]  /*1820*/  I2F.RP R16, R13 ;  /* 0x0000000d00107306 */ /* 0x000e220000209400 */
[----:B--2---:R-:W-:-:S07]  /*1830*/  IMAD R21, R14, R21, UR4 ;  /* 0x000000040e157e24 */ /* 0x004fce000f8e0215 */
[----:B0-----:R-:W0:Y:S02]  /*1840*/  MUFU.RCP R16, R16 ;  /* 0x0000001000107308 */ /* 0x001e240000001000 */
[----:B0-----:R-:W-:-:S06]  /*1850*/  VIADD R11, R16, 0xffffffe ;  /* 0x0ffffffe100b7836 */ /* 0x001fcc0000000000 */
[----:B------:R-:W0:Y:S02]  /*1860*/  F2I.FTZ.U32.TRUNC.NTZ R11, R11 ;  /* 0x0000000b000b7305 */ /* 0x000e24000021f000 */
[----:B0-----:R-:W-:-:S05]  /*1870*/  IADD3 R10, PT, PT, RZ, -R11, RZ ;  /* 0x8000000bff0a7210 */ /* 0x001fca0007ffe0ff */
[----:B------:R-:W-:Y:S02]  /*1880*/  IMAD R17, R10, R13, RZ ;  /* 0x0000000d0a117224 */ /* 0x000fe400078e02ff */
[----:B------:R-:W-:-:S05]  /*1890*/  HFMA2 R10, -RZ, RZ, 0, 0 ;  /* 0x00000000ff0a7431 */ /* 0x000fca00000001ff */
[----:B------:R-:W-:-:S06]  /*18a0*/  IMAD.HI.U32 R17, R11, R17, R10 ;  /* 0x000000110b117227 */ /* 0x000fcc00078e000a */
[----:B------:R-:W-:Y:S02]  /*18b0*/  IMAD.HI.U32 R10, R17, R18, RZ ;  /* 0x00000012110a7227 */ /* 0x000fe400078e00ff */
[----:B------:R-:W0:Y:S02]  /*18c0*/  LDC.64 R16, c[0x0][0x380] ;  /* 0x0000e000ff107b82 */ /* 0x000e240000000a00 */
[----:B------:R-:W-:-:S04]  /*18d0*/  IMAD.MOV R10, RZ, RZ, -R10 ;  /* 0x000000ffff0a7224 */ /* 0x000fc800078e0a0a */
[C---:B------:R-:W-:Y:S02]  /*18e0*/  IMAD R18, R13.reuse, R10, R18 ;  /* 0x0000000a0d127224 */ /* 0x040fe400078e0212 */
[----:B------:R-:W2:Y:S03]  /*18f0*/  LDC.64 R10, c[0x0][0x390] ;  /* 0x0000e400ff0a7b82 */ /* 0x000ea60000000a00 */
[----:B------:R-:W-:-:S13]  /*1900*/  ISETP.GT.U32.AND P1, PT, R13, R18, PT ;  /* 0x000000120d00720c */ /* 0x000fda0003f24070 */
[----:B------:R-:W-:-:S04]  /*1910*/  @!P1 IADD3 R18, PT, PT, R18, -R13, RZ ;  /* 0x8000000d12129210 */ /* 0x000fc80007ffe0ff */
[----:B------:R-:W-:-:S13]  /*1920*/  ISETP.GT.U32.AND P1, PT, R13, R18, PT ;  /* 0x000000120d00720c */ /* 0x000fda0003f24070 */
[----:B------:R-:W-:Y:S02]  /*1930*/  @!P1 IADD3 R18, PT, PT, R18, -R13, RZ ;  /* 0x8000000d12129210 */ /* 0x000fe40007ffe0ff */
[----:B------:R-:W-:-:S03]  /*1940*/  IADD3 R13, PT, PT, R14, UR6, RZ ;  /* 0x000000060e0d7c10 */ /* 0x000fc6000fffe0ff */
[----:B------:R-:W-:Y:S01]  /*1950*/  @!P2 IMAD.MOV R18, RZ, RZ, -R18 ;  /* 0x000000ffff12a224 */ /* 0x000fe200078e0a12 */
[----:B------:R-:W-:-:S05]  /*1960*/  @!P3 LOP3.LUT R18, RZ, R12, RZ, 0x33, !PT ;  /* 0x0000000cff12b212 */ /* 0x000fca00078e33ff */
[----:B------:R-:W-:Y:S02]  /*1970*/  IMAD R19, R5, R12, R18 ;  /* 0x0000000c05137224 */ /* 0x000fe400078e0212 */
[----:B--2---:R-:W-:-:S04]  /*1980*/  IMAD.WIDE.U32 R12, R13, 0x4, R10 ;  /* 0x000000040d0c7825 */ /* 0x004fc800078e000a */
[----:B0-----:R-:W-:Y:S02]  /*1990*/  IMAD.WIDE R16, R19, 0x4, R16 ;  /* 0x0000000413107825 */ /* 0x001fe400078e0210 */
[----:B------:R-:W2:Y:S02]  /*19a0*/  LDG.E R12, desc[UR10][R12.64] ;  /* 0x0000000a0c0c7981 */ /* 0x000ea4000c1e1900 */
[----:B------:R-:W-:Y:S02]  /*19b0*/  IMAD.WIDE.U32 R10, R21, 0x4, R10 ;  /* 0x00000004150a7825 */ /* 0x000fe400078e000a */
[----:B------:R-:W2:Y:S04]  /*19c0*/  LDG.E R17, desc[UR10][R16.64] ;  /* 0x0000000a10117981 */ /* 0x000ea8000c1e1900 */
[----:B------:R-:W3:Y:S01]  /*19d0*/  LDG.E R11, desc[UR10][R10.64] ;  /* 0x0000000a0a0b7981 */ /* 0x000ee2000c1e1900 */
[C---:B--2---:R-:W-:Y:S01]  /*19e0*/  FFMA R24, R17.reuse, R12, R24 ;  /* 0x0000000c11187223 */ /* 0x044fe20000000018 */
[----:B---3--:R-:W-:-:S07]  /*19f0*/  FFMA R4, R17, R11, R4 ;  /* 0x0000000b11047223 */ /* 0x008fce0000000004 */
.L_x_22:
[----:B------:R-:W-:Y:S05]  /*1a00*/  BSYNC.RECONVERGENT B0 ;  /* 0x0000000000007941 */ /* 0x000fea0003800200 */
.L_x_21:
[----:B------:R-:W-:Y:S04]  /*1a10*/  BSSY.RECONVERGENT B0, `(.L_x_23) ;  /* 0x0000026000007945 */ /* 0x000fe80003800200 */
[----:B------:R-:W-:Y:S05]  /*1a20*/  @!P0 BRA `(.L_x_24) ;  /* 0x0000000000908947 */ /* 0x000fea0003800000 */
[----:B------:R-:W0:Y:S01]  /*1a30*/  LDC R16, c[0x0][0x3ac] ;  /* 0x0000eb00ff107b82 */ /* 0x000e220000000800 */
[----:B------:R-:W-:-:S04]  /*1a40*/  IADD3 R12, PT, PT, R15, 0x1, RZ ;  /* 0x000000010f0c7810 */ /* 0x000fc80007ffe0ff */
[----:B------:R-:W-:Y:S02]  /*1a50*/  IABS R18, R12 ;  /* 0x0000000c00127213 */ /* 0x000fe40000000000 */
[----:B------:R-:W-:Y:S02]  /*1a60*/  ISETP.GE.AND P2, PT, R12, RZ, PT ;  /* 0x000000ff0c00720c */ /* 0x000fe40003f46270 */
[----:B0-----:R-:W-:Y:S02]  /*1a70*/  IABS R17, R16 ;  /* 0x0000001000117213 */ /* 0x001fe40000000000 */
[----:B------:R-:W-:Y:S02]  /*1a80*/  ISETP.NE.AND P3, PT, R16, RZ, PT ;  /* 0x000000ff1000720c */ /* 0x000fe40003f65270 */
[----:B------:R-:W0:Y:S08]  /*1a90*/  I2F.RP R13, R17 ;  /* 0x00000011000d7306 */ /* 0x000e300000209400 */
[----:B0-----:R-:W0:Y:S02]  /*1aa0*/  MUFU.RCP R13, R13 ;  /* 0x0000000d000d7308 */ /* 0x001e240000001000 */
[----:B0-----:R-:W-:-:S02]  /*1ab0*/  IADD3 R11, PT, PT, R13, 0xffffffe, RZ ;  /* 0x0ffffffe0d0b7810 */ /* 0x001fc40007ffe0ff */
[----:B------:R-:W0:Y:S04]  /*1ac0*/  LDC.64 R12, c[0x0][0x390] ;  /* 0x0000e400ff0c7b82 */ /* 0x000e280000000a00 */
[----:B------:R-:W2:Y:S02]  /*1ad0*/  F2I.FTZ.U32.TRUNC.NTZ R11, R11 ;  /* 0x0000000b000b7305 */ /* 0x000ea4000021f000 */
[----:B--2---:R-:W-:-:S04]  /*1ae0*/  IMAD.MOV R10, RZ, RZ, -R11 ;  /* 0x000000ffff0a7224 */ /* 0x004fc800078e0a0b */
[----:B------:R-:W-:Y:S01]  /*1af0*/  IMAD R19, R10, R17, RZ ;  /* 0x000000110a137224 */ /* 0x000fe200078e02ff */
[----:B------:R-:W-:-:S05]  /*1b00*/  MOV R10, RZ ;  /* 0x000000ff000a7202 */ /* 0x000fca0000000f00 */
[----:B------:R-:W-:-:S06]  /*1b10*/  IMAD.HI.U32 R19, R11, R19, R10 ;  /* 0x000000130b137227 */ /* 0x000fcc00078e000a */
[----:B------:R-:W-:Y:S02]  /*1b20*/  IMAD.HI.U32 R10, R19, R18, RZ ;  /* 0x00000012130a7227 */ /* 0x000fe400078e00ff */
[----:B------:R-:W2:Y:S02]  /*1b30*/  LDC R19, c[0x0][0x3b0] ;  /* 0x0000ec00ff137b82 */ /* 0x000ea40000000800 */
[----:B------:R-:W-:-:S04]  /*1b40*/  IMAD.MOV R10, RZ, RZ, -R10 ;  /* 0x000000ffff0a7224 */ /* 0x000fc800078e0a0a */
[C---:B------:R-:W-:Y:S02]  /*1b50*/  IMAD R18, R17.reuse, R10, R18 ;  /* 0x0000000a11127224 */ /* 0x040fe400078e0212 */
[----:B------:R-:W3:Y:S03]  /*1b60*/  LDC.64 R10, c[0x0][0x380] ;  /* 0x0000e000ff0a7b82 */ /* 0x000ee60000000a00 */
[----:B------:R-:W-:-:S13]  /*1b70*/  ISETP.GT.U32.AND P1, PT, R17, R18, PT ;  /* 0x000000121100720c */ /* 0x000fda0003f24070 */
[----:B------:R-:W-:-:S04]  /*1b80*/  @!P1 IADD3 R18, PT, PT, R18, -R17, RZ ;  /* 0x8000001112129210 */ /* 0x000fc80007ffe0ff */
[----:B------:R-:W-:-:S13]  /*1b90*/  ISETP.GT.U32.AND P1, PT, R17, R18, PT ;  /* 0x000000121100720c */ /* 0x000fda0003f24070 */
[----:B------:R-:W-:Y:S01]  /*1ba0*/  @!P1 IADD3 R18, PT, PT, R18, -R17, RZ ;  /* 0x8000001112129210 */ /* 0x000fe20007ffe0ff */
[----:B--2---:R-:W-:-:S04]  /*1bb0*/  IMAD R17, R14, R19, R19 ;  /* 0x000000130e117224 */ /* 0x004fc800078e0213 */
[----:B------:R-:W-:Y:S01]  /*1bc0*/  @!P2 IMAD.MOV R18, RZ, RZ, -R18 ;  /* 0x000000ffff12a224 */ /* 0x000fe200078e0a12 */
[----:B------:R-:W-:Y:S02]  /*1bd0*/  @!P3 LOP3.LUT R18, RZ, R16, RZ, 0x33, !PT ;  /* 0x00000010ff12b212 */ /* 0x000fe400078e33ff */
[----:B------:R-:W-:-:S03]  /*1be0*/  IADD3 R19, PT, PT, R17, UR4, RZ ;  /* 0x0000000411137c10 */ /* 0x000fc6000fffe0ff */
[----:B------:R-:W-:Y:S02]  /*1bf0*/  IMAD R17, R5, R16, R18 ;  /* 0x0000001005117224 */ /* 0x000fe400078e0212 */
[----:B0-----:R-:W-:-:S04]  /*1c00*/  IMAD.WIDE.U32 R12, R19, 0x4, R12 ;  /* 0x00000004130c7825 */ /* 0x001fc800078e000c */
[----:B---3--:R-:W-:Y:S02]  /*1c10*/  IMAD.WIDE R10, R17, 0x4, R10 ;  /* 0x00000004110a7825 */ /* 0x008fe400078e020a */
[----:B------:R-:W2:Y:S04]  /*1c20*/  LDG.E R12, desc[UR10][R12.64] ;  /* 0x0000000a0c0c7981 */ /* 0x000ea8000c1e1900 */
[----:B------:R-:W2:Y:S04]  /*1c30*/  LDG.E R11, desc[UR10][R10.64] ;  /* 0x0000000a0a0b7981 */ /* 0x000ea8000c1e1900 */
[----:B------:R-:W3:Y:S01]  /*1c40*/  LDG.E R17, desc[UR10][R8.64+0x4] ;  /* 0x0000040a08117981 */ /* 0x000ee2000c1e1900 */
[C---:B--2---:R-:W-:Y:S01]  /*1c50*/  FFMA R4, R11.reuse, R12, R4 ;  /* 0x0000000c0b047223 */ /* 0x044fe20000000004 */
[----:B---3--:R-:W-:-:S07]  /*1c60*/  FFMA R24, R11, R17, R24 ;  /* 0x000000110b187223 */ /* 0x008fce0000000018 */
.L_x_24:
[----:B------:R-:W-:Y:S05]  /*1c70*/  BSYNC.RECONVERGENT B0 ;  /* 0x0000000000007941 */ /* 0x000fea0003800200 */
.L_x_23:
[----:B------:R-:W-:Y:S04]  /*1c80*/  BSSY.RECONVERGENT B0, `(.L_x_25) ;  /* 0x0000026000007945 */ /* 0x000fe80003800200 */
[----:B------:R-:W-:Y:S05]  /*1c90*/  @!P0 BRA `(.L_x_26) ;  /* 0x0000000000908947 */ /* 0x000fea0003800000 */
[----:B------:R-:W0:Y:S01]  /*1ca0*/  LDC R16, c[0x0][0x3ac] ;  /* 0x0000eb00ff107b82 */ /* 0x000e220000000800 */
[----:B------:R-:W-:-:S04]  /*1cb0*/  IADD3 R15, PT, PT, R15, 0x2, RZ ;  /* 0x000000020f0f7810 */ /* 0x000fc80007ffe0ff */
[----:B------:R-:W-:Y:S02]  /*1cc0*/  IABS R18, R15 ;  /* 0x0000000f00127213 */ /* 0x000fe40000000000 */
[----:B------:R-:W-:Y:S01]  /*1cd0*/  ISETP.GE.AND P2, PT, R15, RZ, PT ;  /* 0x000000ff0f00720c */ /* 0x000fe20003f46270 */
[----:B------:R-:W2:Y:S01]  /*1ce0*/  LDC R20, c[0x0][0x3b0] ;  /* 0x0000ec00ff147b82 */ /* 0x000ea20000000800 */
[----:B0-----:R-:W-:Y:S02]  /*1cf0*/  IABS R17, R16 ;  /* 0x0000001000117213 */ /* 0x001fe40000000000 */
[----:B------:R-:W-:Y:S02]  /*1d00*/  ISETP.NE.AND P3, PT, R16, RZ, PT ;  /* 0x000000ff1000720c */ /* 0x000fe40003f65270 */
[----:B------:R-:W0:Y:S08]  /*1d10*/  I2F.RP R12, R17 ;  /* 0x00000011000c7306 */ /* 0x000e300000209400 */
[----:B0-----:R-:W0:Y:S02]  /*1d20*/  MUFU.RCP R12, R12 ;  /* 0x0000000c000c7308 */ /* 0x001e240000001000 */
[----:B0-----:R-:W-:-:S06]  /*1d30*/  IADD3 R11, PT, PT, R12, 0xffffffe, RZ ;  /* 0x0ffffffe0c0b7810 */ /* 0x001fcc0007ffe0ff */
[----:B------:R-:W0:Y:S02]  /*1d40*/  F2I.FTZ.U32.TRUNC.NTZ R11, R11 ;  /* 0x0000000b000b7305 */ /* 0x000e24000021f000 */
[----:B0-----:R-:W-:-:S04]  /*1d50*/  IMAD.MOV R10, RZ, RZ, -R11 ;  /* 0x000000ffff0a7224 */ /* 0x001fc800078e0a0b */
[----:B------:R-:W-:Y:S02]  /*1d60*/  IMAD R13, R10, R17, RZ ;  /* 0x000000110a0d7224 */ /* 0x000fe400078e02ff */
[----:B------:R-:W-:-:S05]  /*1d70*/  HFMA2 R10, -RZ, RZ, 0, 0 ;  /* 0x00000000ff0a7431 */ /* 0x000fca00000001ff */
[----:B------:R-:W-:-:S06]  /*1d80*/  IMAD.HI.U32 R13, R11, R13, R10 ;  /* 0x0000000d0b0d7227 */ /* 0x000fcc00078e000a */
[----:B------:R-:W-:Y:S02]  /*1d90*/  IMAD.HI.U32 R10, R13, R18, RZ ;  /* 0x000000120d0a7227 */ /* 0x000fe400078e00ff */
[----:B------:R-:W0:Y:S02]  /*1da0*/  LDC.64 R12, c[0x0][0x390] ;  /* 0x0000e400ff0c7b82 */ /* 0x000e240000000a00 */
[----:B------:R-:W-:-:S04]  /*1db0*/  IMAD.MOV R10, RZ, RZ, -R10 ;  /* 0x000000ffff0a7224 */ /* 0x000fc800078e0a0a */
[C---:B------:R-:W-:Y:S02]  /*1dc0*/  IMAD R18, R17.reuse, R10, R18 ;  /* 0x0000000a11127224 */ /* 0x040fe400078e0212 */
[----:B------:R-:W3:Y:S03]  /*1dd0*/  LDC.64 R10, c[0x0][0x380] ;  /* 0x0000e000ff0a7b82 */ /* 0x000ee60000000a00 */
[----:B------:R-:W-:-:S13]  /*1de0*/  ISETP.GT.U32.AND P1, PT, R17, R18, PT ;  /* 0x000000121100720c */ /* 0x000fda0003f24070 */
[----:B------:R-:W-:-:S04]  /*1df0*/  @!P1 IADD3 R18, PT, PT, R18, -R17, RZ ;  /* 0x8000001112129210 */ /* 0x000fc80007ffe0ff */
[----:B------:R-:W-:-:S13]  /*1e00*/  ISETP.GT.U32.AND P1, PT, R17, R18, PT ;  /* 0x000000121100720c */ /* 0x000fda0003f24070 */
[----:B------:R-:W-:Y:S02]  /*1e10*/  @!P1 IADD3 R18, PT, PT, R18, -R17, RZ ;  /* 0x8000001112129210 */ /* 0x000fe40007ffe0ff */
[----:B------:R-:W-:-:S03]  /*1e20*/  IADD3 R17, PT, PT, R14, 0x2, RZ ;  /* 0x000000020e117810 */ /* 0x000fc60007ffe0ff */
[----:B------:R-:W-:Y:S01]  /*1e30*/  @!P2 IMAD.MOV R18, RZ, RZ, -R18 ;  /* 0x000000ffff12a224 */ /* 0x000fe200078e0a12 */
[----:B------:R-:W-:Y:S01]  /*1e40*/  @!P3 LOP3.LUT R18, RZ, R16, RZ, 0x33, !PT ;  /* 0x00000010ff12b212 */ /* 0x000fe200078e33ff */
[----:B--2---:R-:W-:-:S04]  /*1e50*/  IMAD R17, R17, R20, UR4 ;  /* 0x0000000411117e24 */ /* 0x004fc8000f8e0214 */
        /* <DEDUP_REMOVED lines=8> */
.L_x_26:
[----:B------:R-:W-:Y:S05]  /*1ee0*/  BSYNC.RECONVERGENT B0 ;  /* 0x0000000000007941 */ /* 0x000fea0003800200 */
.L_x_25:
[----:B------:R-:W-:Y:S04]  /*1ef0*/  BSSY.RECONVERGENT B0, `(.L_x_27) ;  /* 0x0000026000007945 */ /* 0x000fe80003800200 */
[----:B------:R-:W-:Y:S05]  /*1f00*/  @!P0 BRA `(.L_x_28) ;  /* 0x0000000000908947 */ /* 0x000fea0003800000 */
[----:B------:R-:W0:Y:S01]  /*1f10*/  LDC R16, c[0x0][0x3ac] ;  /* 0x0000eb00ff107b82 */ /* 0x000e220000000800 */
[----:B------:R-:W-:Y:S01]  /*1f20*/  IADD3 R18, PT, PT, R14, 0x3, RZ ;  /* 0x000000030e127810 */ /* 0x000fe20007ffe0ff */
[----:B------:R-:W2:Y:S03]  /*1f30*/  LDG.E R8, desc[UR10][R8.64+0xc] ;  /* 0x00000c0a08087981 */ /* 0x000ea6000c1e1900 */
[----:B------:R-:W-:-:S04]  /*1f40*/  IADD3 R12, PT, PT, R7, R18, RZ ;  /* 0x00000012070c7210 */ /* 0x000fc80007ffe0ff */
        /* <DEDUP_REMOVED lines=8> */
[----:B------:R-:W3:Y:S02]  /*1fd0*/  F2I.FTZ.U32.TRUNC.NTZ R11, R11 ;  /* 0x0000000b000b7305 */ /* 0x000ee4000021f000 */
[----:B---3--:R-:W-:-:S04]  /*1fe0*/  IMAD.MOV R10, RZ, RZ, -R11 ;  /* 0x000000ffff0a7224 */ /* 0x008fc800078e0a0b */
[----:B------:R-:W-:Y:S02]  /*1ff0*/  IMAD R17, R10, R15, RZ ;  /* 0x0000000f0a117224 */ /* 0x000fe400078e02ff */
[----:B------:R-:W-:-:S04]  /*2000*/  IMAD.MOV.U32 R10, RZ, RZ, RZ ;  /* 0x000000ffff0a7224 */ /* 0x000fc800078e00ff */
[----:B------:R-:W-:-:S06]  /*2010*/  IMAD.HI.U32 R17, R11, R17, R10 ;  /* 0x000000110b117227 */ /* 0x000fcc00078e000a */
[----:B------:R-:W-:Y:S02]  /*2020*/  IMAD.HI.U32 R10, R17, R20, RZ ;  /* 0x00000014110a7227 */ /* 0x000fe400078e00ff */
[----:B------:R-:W3:Y:S03]  /*2030*/  LDC R17, c[0x0][0x3b0] ;  /* 0x0000ec00ff117b82 */ /* 0x000ee60000000800 */
[----:B------:R-:W-:-:S05]  /*2040*/  IADD3 R10, PT, PT, -R10, RZ, RZ ;  /* 0x000000ff0a0a7210 */ /* 0x000fca0007ffe1ff */
[C---:B------:R-:W-:Y:S02]  /*2050*/  IMAD R20, R15.reuse, R10, R20 ;  /* 0x0000000a0f147224 */ /* 0x040fe400078e0214 */
[----:B------:R-:W4:Y:S03]  /*2060*/  LDC.64 R10, c[0x0][0x390] ;  /* 0x0000e400ff0a7b82 */ /* 0x000f260000000a00 */
[----:B------:R-:W-:Y:S01]  /*2070*/  ISETP.GT.U32.AND P1, PT, R15, R20, PT ;  /* 0x000000140f00720c */ /* 0x000fe20003f24070 */
[----:B---3--:R-:W-:-:S12]  /*2080*/  IMAD R17, R18, R17, UR4 ;  /* 0x0000000412117e24 */ /* 0x008fd8000f8e0211 */
[----:B------:R-:W-:-:S04]  /*2090*/  @!P1 IADD3 R20, PT, PT, R20, -R15, RZ ;  /* 0x8000000f14149210 */ /* 0x000fc80007ffe0ff */
[----:B------:R-:W-:Y:S01]  /*20a0*/  ISETP.GT.U32.AND P1, PT, R15, R20, PT ;  /* 0x000000140f00720c */ /* 0x000fe20003f24070 */
[----:B----4-:R-:W-:-:S06]  /*20b0*/  IMAD.WIDE.U32 R10, R17, 0x4, R10 ;  /* 0x00000004110a7825 */ /* 0x010fcc00078e000a */
[----:B------:R-:W3:Y:S06]  /*20c0*/  LDG.E R11, desc[UR10][R10.64] ;  /* 0x0000000a0a0b7981 */ /* 0x000eec000c1e1900 */
[----:B------:R-:W-:-:S05]  /*20d0*/  @!P1 IMAD.IADD R20, R20, 0x1, -R15 ;  /* 0x0000000114149824 */ /* 0x000fca00078e0a0f */
[----:B------:R-:W-:Y:S02]  /*20e0*/  @!P2 IADD3 R20, PT, PT, -R20, RZ, RZ ;  /* 0x000000ff1414a210 */ /* 0x000fe40007ffe1ff */
[----:B------:R-:W-:-:S05]  /*20f0*/  @!P3 LOP3.LUT R20, RZ, R16, RZ, 0x33, !PT ;  /* 0x00000010ff14b212 */ /* 0x000fca00078e33ff */
[----:B------:R-:W-:-:S04]  /*2100*/  IMAD R15, R5, R16, R20 ;  /* 0x00000010050f7224 */ /* 0x000fc800078e0214 */
[----:B0-----:R-:W-:-:S06]  /*2110*/  IMAD.WIDE R12, R15, 0x4, R12 ;  /* 0x000000040f0c7825 */ /* 0x001fcc00078e020c */
[----:B------:R-:W2:Y:S02]  /*2120*/  LDG.E R13, desc[UR10][R12.64] ;  /* 0x0000000a0c0d7981 */ /* 0x000ea4000c1e1900 */
[C---:B--2---:R-:W-:Y:S01]  /*2130*/  FFMA R24, R13.reuse, R8, R24 ;  /* 0x000000080d187223 */ /* 0x044fe20000000018 */
[----:B---3--:R-:W-:-:S07]  /*2140*/  FFMA R4, R13, R11, R4 ;  /* 0x0000000b0d047223 */ /* 0x008fce0000000004 */
.L_x_28:
[----:B------:R-:W-:Y:S05]  /*2150*/  BSYNC.RECONVERGENT B0 ;  /* 0x0000000000007941 */ /* 0x000fea0003800200 */
.L_x_27:
[----:B------:R-:W-:-:S07]  /*2160*/  IADD3 R14, PT, PT, R14, 0x4, RZ ;  /* 0x000000040e0e7810 */ /* 0x000fce0007ffe0ff */
.L_x_20:
[----:B------:R-:W-:-:S09]  /*2170*/  UISETP.NE.AND UP1, UPT, UR8, URZ, UPT ;  /* 0x000000ff0800728c */ /* 0x000fd2000bf25270 */
[----:B------:R-:W-:Y:S05]  /*2180*/  BRA.U !UP1, `(.L_x_19) ;  /* 0x0000000909047547 */ /* 0x000fea000b800000 */
[----:B------:R-:W-:-:S09]  /*2190*/  UISETP.NE.AND UP1, UPT, UR8, 0x1, UPT ;  /* 0x000000010800788c */ /* 0x000fd2000bf25270 */
[----:B------:R-:W-:Y:S05]  /*21a0*/  BRA.U !UP1, `(.L_x_29) ;  /* 0x0000000509547547 */ /* 0x000fea000b800000 */
[----:B------:R-:W-:Y:S01]  /*21b0*/  BSSY.RECONVERGENT B0, `(.L_x_30) ;  /* 0x0000027000007945 */ /* 0x000fe20003800200 */
[----:B------:R-:W-:-:S03]  /*21c0*/  IMAD.IADD R15, R7, 0x1, R14 ;  /* 0x00000001070f7824 */ /* 0x000fc600078e020e */
[----:B------:R-:W-:Y:S05]  /*21d0*/  @!P0 BRA `(.L_x_31) ;  /* 0x0000000000908947 */ /* 0x000fea0003800000 */
[----:B0-----:R-:W0:Y:S01]  /*21e0*/  LDC R8, c[0x0][0x3ac] ;  /* 0x0000eb00ff087b82 */ /* 0x001e220000000800 */
[----:B------:R-:W-:Y:S02]  /*21f0*/  IABS R16, R15 ;  /* 0x0000000f00107213 */ /* 0x000fe40000000000 */
[----:B------:R-:W-:-:S05]  /*2200*/  ISETP.GE.AND P2, PT, R15, RZ, PT ;  /* 0x000000ff0f00720c */ /* 0x000fca0003f46270 */
[----:B------:R-:W3:Y:S01]  /*2210*/  LDC R19, c[0x0][0x3b0] ;  /* 0x0000ec00ff137b82 */ /* 0x000ee20000000800 */
[----:B0-----:R-:W-:Y:S02]  /*2220*/  IABS R9, R8 ;  /* 0x0000000800097213 */ /* 0x001fe40000000000 */
[----:B------:R-:W-:Y:S02]  /*2230*/  ISETP.NE.AND P3, PT, R8, RZ, PT ;  /* 0x000000ff0800720c */ /* 0x000fe40003f65270 */
[----:B--2---:R-:W0:Y:S01]  /*2240*/  I2F.RP R12, R9 ;  /* 0x00000009000c7306 */ /* 0x004e220000209400 */
[----:B---3--:R-:W-:-:S07]  /*2250*/  IMAD R19, R14, R19, UR4 ;  /* 0x000000040e137e24 */ /* 0x008fce000f8e0213 */
[----:B0-----:R-:W0:Y:S02]  /*2260*/  MUFU.RCP R12, R12 ;  /* 0x0000000c000c7308 */ /* 0x001e240000001000 */
[----:B0-----:R-:W-:-:S06]  /*2270*/  IADD3 R11, PT, PT, R12, 0xffffffe, RZ ;  /* 0x0ffffffe0c0b7810 */ /* 0x001fcc0007ffe0ff */
[----:B------:R-:W0:Y:S02]  /*2280*/  F2I.FTZ.U32.TRUNC.NTZ R11, R11 ;  /* 0x0000000b000b7305 */ /* 0x000e24000021f000 */
[----:B0-----:R-:W-:-:S05]  /*2290*/  IADD3 R10, PT, PT, RZ, -R11, RZ ;  /* 0x8000000bff0a7210 */ /* 0x001fca0007ffe0ff */
[----:B------:R-:W-:Y:S02]  /*22a0*/  IMAD R13, R10, R9, RZ ;  /* 0x000000090a0d7224 */ /* 0x000fe400078e02ff */
[----:B------:R-:W-:-:S04]  /*22b0*/  IMAD.MOV.U32 R10, RZ, RZ, RZ ;  /* 0x000000ffff0a7224 */ /* 0x000fc800078e00ff */
[----:B------:R-:W-:-:S06]  /*22c0*/  IMAD.HI.U32 R13, R11, R13, R10 ;  /* 0x0000000d0b0d7227 */ /* 0x000fcc00078e000a */
[----:B------:R-:W-:Y:S02]  /*22d0*/  IMAD.HI.U32 R10, R13, R16, RZ ;  /* 0x000000100d0a7227 */ /* 0x000fe400078e00ff */
[----:B------:R-:W0:Y:S03]  /*22e0*/  LDC.64 R12, c[0x0][0x380] ;  /* 0x0000e000ff0c7b82 */ /* 0x000e260000000a00 */
[----:B------:R-:W-:-:S05]  /*22f0*/  IADD3 R10, PT, PT, -R10, RZ, RZ ;  /* 0x000000ff0a0a7210 */ /* 0x000fca0007ffe1ff */
[C---:B------:R-:W-:Y:S02]  /*2300*/  IMAD R16, R9.reuse, R10, R16 ;  /* 0x0000000a09107224 */ /* 0x040fe400078e0210 */
[----:B------:R-:W2:Y:S03]  /*2310*/  LDC.64 R10, c[0x0][0x390] ;  /* 0x0000e400ff0a7b82 */ /* 0x000ea60000000a00 */
[----:B------:R-:W-:-:S13]  /*2320*/  ISETP.GT.U32.AND P1, PT, R9, R16, PT ;  /* 0x000000100900720c */ /* 0x000fda0003f24070 */
[----:B------:R-:W-:-:S04]  /*2330*/  @!P1 IADD3 R16, PT, PT, R16, -R9, RZ ;  /* 0x8000000910109210 */ /* 0x000fc80007ffe0ff */
[----:B------:R-:W-:-:S13]  /*2340*/  ISETP.GT.U32.AND P1, PT, R9, R16, PT ;  /* 0x000000100900720c */ /* 0x000fda0003f24070 */
[----:B------:R-:W-:Y:S01]  /*2350*/  @!P1 IMAD.IADD R16, R16, 0x1, -R9 ;  /* 0x0000000110109824 */ /* 0x000fe200078e0a09 */
[----:B------:R-:W-:-:S04]  /*2360*/  IADD3 R9, PT, PT, R14, UR6, RZ ;  /* 0x000000060e097c10 */ /* 0x000fc8000fffe0ff */
[----:B------:R-:W-:Y:S02]  /*2370*/  @!P2 IADD3 R16, PT, PT, -R16, RZ, RZ ;  /* 0x000000ff1010a210 */ /* 0x000fe40007ffe1ff */
        /* <DEDUP_REMOVED lines=8> */
[-C--:B--2---:R-:W-:Y:S01]  /*2400*/  FFMA R24, R9, R13.reuse, R24 ;  /* 0x0000000d09187223 */ /* 0x084fe20000000018 */
[----:B---3--:R-:W-:-:S07]  /*2410*/  FFMA R4, R11, R13, R4 ;  /* 0x0000000d0b047223 */ /* 0x008fce0000000004 */
.L_x_31:
[----:B------:R-:W-:Y:S05]  /*2420*/  BSYNC.RECONVERGENT B0 ;  /* 0x0000000000007941 */ /* 0x000fea0003800200 */
.L_x_30:
[----:B------:R-:W-:Y:S04]  /*2430*/  BSSY.RECONVERGENT B0, `(.L_x_32) ;  /* 0x000002b000007945 */ /* 0x000fe80003800200 */
[----:B------:R-:W-:Y:S05]  /*2440*/  @!P0 BRA `(.L_x_33) ;  /* 0x0000000000a48947 */ /* 0x000fea0003800000 */
[----:B------:R-:W3:Y:S01]  /*2450*/  LDC R16, c[0x0][0x3ac] ;  /* 0x0000eb00ff107b82 */ /* 0x000ee20000000800 */
[----:B------:R-:W-:-:S04]  /*2460*/  IADD3 R15, PT, PT, R15, 0x1, RZ ;  /* 0x000000010f0f7810 */ /* 0x000fc80007ffe0ff */
[----:B------:R-:W-:Y:S02]  /*2470*/  IABS R18, R15 ;  /* 0x0000000f00127213 */ /* 0x000fe40000000000 */
[----:B------:R-:W-:Y:S01]  /*2480*/  ISETP.GE.AND P3, PT, R15, RZ, PT ;  /* 0x000000ff0f00720c */ /* 0x000fe20003f66270 */
[----:B------:R-:W4:Y:S08]  /*2490*/  LDC R19, c[0x0][0x3b0] ;  /* 0x0000ec00ff137b82 */ /* 0x000f300000000800 */
[----:B--2---:R-:W2:Y:S01]  /*24a0*/  LDC.64 R12, c[0x0][0x390] ;  /* 0x0000e400ff0c7b82 */ /* 0x004ea20000000a00 */
[----:B---3--:R-:W-:-:S04]  /*24b0*/  IABS R17, R16 ;  /* 0x0000001000117213 */ /* 0x008fc80000000000 */
[----:B------:R-:W3:Y:S01]  /*24c0*/  I2F.RP R10, R17 ;  /* 0x00000011000a7306 */ /* 0x000ee20000209400 */
[----:B----4-:R-:W-:-:S04]  /*24d0*/  IMAD R19, R14, R19, R19 ;  /* 0x000000130e137224 */ /* 0x010fc800078e0213 */
[----:B------:R-:W-:-:S04]  /*24e0*/  VIADD R19, R19, UR4 ;  /* 0x0000000413137c36 */ /* 0x000fc80008000000 */
[----:B--2---:R-:W-:Y:S01]  /*24f0*/  IMAD.WIDE.U32 R12, R19, 0x4, R12 ;  /* 0x00000004130c7825 */ /* 0x004fe200078e000c */
[----:B---3--:R-:W2:Y:S05]  /*2500*/  MUFU.RCP R10, R10 ;  /* 0x0000000a000a7308 */ /* 0x008eaa0000001000 */
[----:B------:R-:W3:Y:S01]  /*2510*/  LDG.E R13, desc[UR10][R12.64] ;  /* 0x0000000a0c0d7981 */ /* 0x000ee2000c1e1900 */
[----:B--2---:R-:W-:-:S06]  /*2520*/  VIADD R9, R10, 0xffffffe ;  /* 0x0ffffffe0a097836 */ /* 0x004fcc0000000000 */
        /* <DEDUP_REMOVED lines=11> */
[----:B------:R-:W-:Y:S02]  /*25e0*/  @!P1 IADD3 R18, PT, PT, R18, -R17, RZ ;  /* 0x8000001112129210 */ /* 0x000fe40007ffe0ff */
[----:B------:R-:W-:Y:S02]  /*25f0*/  ISETP.NE.AND P1, PT, R16, RZ, PT ;  /* 0x000000ff1000720c */ /* 0x000fe40003f25270 */
[----:B------:R-:W-:-:S13]  /*2600*/  ISETP.GT.U32.AND P2, PT, R17, R18, PT ;  /* 0x000000121100720c */ /* 0x000fda0003f44070 */
[----:B------:R-:W-:Y:S01]  /*2610*/  @!P2 IMAD.IADD R18, R18, 0x1, -R17 ;  /* 0x000000011212a824 */ /* 0x000fe200078e0a11 */
[----:B------:R-:W-:-:S04]  /*2620*/  IADD3 R17, P2, PT, R14, UR6, RZ ;  /* 0x000000060e117c10 */ /* 0x000fc8000ff5e0ff */
[----:B------:R-:W-:Y:S02]  /*2630*/  @!P3 IADD3 R18, PT, PT, -R18, RZ, RZ ;  /* 0x000000ff1212b210 */ /* 0x000fe40007ffe1ff */
[----:B------:R-:W-:Y:S02]  /*2640*/  @!P1 LOP3.LUT R18, RZ, R16, RZ, 0x33, !PT ;  /* 0x00000010ff129212 */ /* 0x000fe400078e33ff */
[----:B------:R-:W-:Y:S02]  /*2650*/  IADD3.X R20, PT, PT, RZ, RZ, RZ, P2, !PT ;  /* 0x000000ffff147210 */ /* 0x000fe400017fe4ff */
[----:B--2---:R-:W-:Y:S01]  /*2660*/  LEA R8, P1, R17, R8, 0x2 ;  /* 0x0000000811087211 */ /* 0x004fe200078210ff */
[----:B------:R-:W-:-:S03]  /*2670*/  IMAD R15, R5, R16, R18 ;  /* 0x00000010050f7224 */ /* 0x000fc600078e0212 */
[----:B------:R-:W-:Y:S01]  /*2680*/  LEA.HI.X R9, R17, R9, R20, 0x2, P1 ;  /* 0x0000000911097211 */ /* 0x000fe200008f1414 */
[----:B0-----:R-:W-:-:S04]  /*2690*/  IMAD.WIDE R10, R15, 0x4, R10 ;  /* 0x000000040f0a7825 */ /* 0x001fc800078e020a */
[----:B------:R-:W2:Y:S04]  /*26a0*/  LDG.E R8, desc[UR10][R8.64+0x4] ;  /* 0x0000040a08087981 */ /* 0x000ea8000c1e1900 */
[----:B------:R-:W2:Y:S02]  /*26b0*/  LDG.E R11, desc[UR10][R10.64] ;  /* 0x0000000a0a0b7981 */ /* 0x000ea4000c1e1900 */
[----:B--2---:R-:W-:Y:S01]  /*26c0*/  FFMA R24, R11, R8, R24 ;  /* 0x000000080b187223 */ /* 0x004fe20000000018 */
[----:B---3--:R-:W-:-:S07]  /*26d0*/  FFMA R4, R13, R11, R4 ;  /* 0x0000000b0d047223 */ /* 0x008fce0000000004 */
.L_x_33:
[----:B------:R-:W-:Y:S05]  /*26e0*/  BSYNC.RECONVERGENT B0 ;  /* 0x0000000000007941 */ /* 0x000fea0003800200 */
.L_x_32:
[----:B------:R-:W-:-:S07]  /*26f0*/  IADD3 R14, PT, PT, R14, 0x2, RZ ;  /* 0x000000020e0e7810 */ /* 0x000fce0007ffe0ff */
.L_x_29:
[----:B--2---:R-:W2:Y:S01]  /*2700*/  LDC R13, c[0x0][0x3b0] ;  /* 0x0000ec00ff0d7b82 */ /* 0x004ea20000000800 */
[----:B------:R-:W-:Y:S01]  /*2710*/  BSSY.RECONVERGENT B0, `(.L_x_19) ;  /* 0x0000028000007945 */ /* 0x000fe20003800200 */
[----:B--2---:R-:W-:-:S04]  /*2720*/  LOP3.LUT P1, RZ, R13, 0x1, RZ, 0xc0, !PT ;  /* 0x000000010dff7812 */ /* 0x004fc8000782c0ff */
[----:B------:R-:W-:-:S13]  /*2730*/  PLOP3.LUT P1, PT, P1, P0, PT, 0x2f, 0xf2 ;  /* 0x0000000000f2781c */ /* 0x000fda0000f20577 */
[----:B------:R-:W-:Y:S05]  /*2740*/  @P1 BRA `(.L_x_34) ;  /* 0x0000000000901947 */ /* 0x000fea0003800000 */
[----:B------:R-:W2:Y:S01]  /*2750*/  LDC R12, c[0x0][0x3ac] ;  /* 0x0000eb00ff0c7b82 */ /* 0x000ea20000000800 */
[----:B------:R-:W-:Y:S01]  /*2760*/  IADD3 R10, PT, PT, R7, R14, RZ ;  /* 0x0000000e070a7210 */ /* 0x000fe20007ffe0ff */
[----:B------:R-:W-:-:S03]  /*2770*/  IMAD R19, R14, R13, UR4 ;  /* 0x000000040e137e24 */ /* 0x000fc6000f8e020d */
[----:B------:R-:W-:Y:S02]  /*2780*/  IABS R16, R10 ;  /* 0x0000000a00107213 */ /* 0x000fe40000000000 */
[----:B------:R-:W-:Y:S02]  /*2790*/  ISETP.GE.AND P1, PT, R10, RZ, PT ;  /* 0x000000ff0a00720c */ /* 0x000fe40003f26270 */
[----:B--2---:R-:W-:Y:S02]  /*27a0*/  IABS R15, R12 ;  /* 0x0000000c000f7213 */ /* 0x004fe40000000000 */
[----:B------:R-:W-:Y:S02]  /*27b0*/  ISETP.NE.AND P2, PT, R12, RZ, PT ;  /* 0x000000ff0c00720c */ /* 0x000fe40003f45270 */
[----:B------:R-:W2:Y:S08]  /*27c0*/  I2F.RP R11, R15 ;  /* 0x0000000f000b7306 */ /* 0x000eb00000209400 */
[----:B--2---:R-:W2:Y:S02]  /*27d0*/  MUFU.RCP R11, R11 ;  /* 0x0000000b000b7308 */ /* 0x004ea40000001000 */
[----:B--2---:R-:W-:-:S02]  /*27e0*/  IADD3 R9, PT, PT, R11, 0xffffffe, RZ ;  /* 0x0ffffffe0b097810 */ /* 0x004fc40007ffe0ff */
[----:B------:R-:W2:Y:S04]  /*27f0*/  LDC.64 R10, c[0x0][0x380] ;  /* 0x0000e000ff0a7b82 */ /* 0x000ea80000000a00 */
[----:B------:R-:W0:Y:S02]  /*2800*/  F2I.FTZ.U32.TRUNC.NTZ R9, R9 ;  /* 0x0000000900097305 */ /* 0x000e24000021f000 */
[----:B0-----:R-:W-:-:S04]  /*2810*/  IMAD.MOV R8, RZ, RZ, -R9 ;  /* 0x000000ffff087224 */ /* 0x001fc800078e0a09 */
[----:B------:R-:W-:Y:S01]  /*2820*/  IMAD R17, R8, R15, RZ ;  /* 0x0000000f08117224 */ /* 0x000fe200078e02ff */
[----:B------:R-:W-:-:S05]  /*2830*/  MOV R8, RZ ;  /* 0x000000ff00087202 */ /* 0x000fca0000000f00 */
[----:B------:R-:W-:-:S06]  /*2840*/  IMAD.HI.U32 R17, R9, R17, R8 ;  /* 0x0000001109117227 */ /* 0x000fcc00078e0008 */
[----:B------:R-:W-:Y:S01]  /*2850*/  IMAD.HI.U32 R8, R17, R16, RZ ;  /* 0x0000001011087227 */ /* 0x000fe200078e00ff */
[----:B------:R-:W-:-:S03]  /*2860*/  IADD3 R17, PT, PT, R14, UR6, RZ ;  /* 0x000000060e117c10 */ /* 0x000fc6000fffe0ff */
[----:B------:R-:W-:-:S04]  /*2870*/  IMAD.MOV R8, RZ, RZ, -R8 ;  /* 0x000000ffff087224 */ /* 0x000fc800078e0a08 */
[C---:B------:R-:W-:Y:S02]  /*2880*/  IMAD R16, R15.reuse, R8, R16 ;  /* 0x000000080f107224 */ /* 0x040fe400078e0210 */
[----:B------:R-:W0:Y:S03]  /*2890*/  LDC.64 R8, c[0x0][0x390] ;  /* 0x0000e400ff087b82 */ /* 0x000e260000000a00 */
[----:B------:R-:W-:-:S13]  /*28a0*/  ISETP.GT.U32.AND P0, PT, R15, R16, PT ;  /* 0x000000100f00720c */ /* 0x000fda0003f04070 */
[----:B------:R-:W-:-:S04]  /*28b0*/  @!P0 IADD3 R16, PT, PT, R16, -R15, RZ ;  /* 0x8000000f10108210 */ /* 0x000fc80007ffe0ff */
[----:B------:R-:W-:-:S13]  /*28c0*/  ISETP.GT.U32.AND P0, PT, R15, R16, PT ;  /* 0x000000100f00720c */ /* 0x000fda0003f04070 */
[----:B------:R-:W-:-:S05]  /*28d0*/  @!P0 IADD3 R16, PT, PT, R16, -R15, RZ ;  /* 0x8000000f10108210 */ /* 0x000fca0007ffe0ff */
[----:B------:R-:W-:Y:S01]  /*28e0*/  @!P1 IMAD.MOV R16, RZ, RZ, -R16 ;  /* 0x000000ffff109224 */ /* 0x000fe200078e0a10 */
[----:B------:R-:W-:-:S05]  /*28f0*/  @!P2 LOP3.LUT R16, RZ, R12, RZ, 0x33, !PT ;  /* 0x0000000cff10a212 */ /* 0x000fca00078e33ff */
[----:B------:R-:W-:Y:S02]  /*2900*/  IMAD R15, R5, R12, R16 ;  /* 0x0000000c050f7224 */ /* 0x000fe400078e0210 */
[----:B0-----:R-:W-:-:S04]  /*2910*/  IMAD.WIDE.U32 R12, R17, 0x4, R8 ;  /* 0x00000004110c7825 */ /* 0x001fc800078e0008 */
[----:B--2---:R-:W-:Y:S02]  /*2920*/  IMAD.WIDE R10, R15, 0x4, R10 ;  /* 0x000000040f0a7825 */ /* 0x004fe400078e020a */
[----:B------:R-:W2:Y:S02]  /*2930*/  LDG.E R12, desc[UR10][R12.64] ;  /* 0x0000000a0c0c7981 */ /* 0x000ea4000c1e1900 */
[----:B------:R-:W-:Y:S02]  /*2940*/  IMAD.WIDE.U32 R8, R19, 0x4, R8 ;  /* 0x0000000413087825 */ /* 0x000fe400078e0008 */
[----:B------:R-:W2:Y:S04]  /*2950*/  LDG.E R11, desc[UR10][R10.64] ;  /* 0x0000000a0a0b7981 */ /* 0x000ea8000c1e1900 */
[----:B------:R-:W3:Y:S01]  /*2960*/  LDG.E R9, desc[UR10][R8.64] ;  /* 0x0000000a08097981 */ /* 0x000ee2000c1e1900 */
[C---:B--2---:R-:W-:Y:S01]  /*2970*/  FFMA R24, R11.reuse, R12, R24 ;  /* 0x0000000c0b187223 */ /* 0x044fe20000000018 */
[----:B---3--:R-:W-:-:S07]  /*2980*/  FFMA R4, R11, R9, R4 ;  /* 0x000000090b047223 */ /* 0x008fce0000000004 */
.L_x_34:
[----:B------:R-:W-:Y:S05]  /*2990*/  BSYNC.RECONVERGENT B0 ;  /* 0x0000000000007941 */ /* 0x000fea0003800200 */
.L_x_19:
[----:B------:R-:W3:Y:S01]  /*29a0*/  LDCU UR6, c[0x0][0x3b0] ;  /* 0x00007600ff0677ac */ /* 0x000ee20008000800 */
[----:B------:R-:W-:-:S04]  /*29b0*/  UIADD3 UR4, UPT, UPT, UR4, 0x1, URZ ;  /* 0x0000000104047890 */ /* 0x000fc8000fffe0ff */
[----:B---3--:R-:W-:-:S09]  /*29c0*/  UISETP.NE.AND UP1, UPT, UR4, UR6, UPT ;  /* 0x000000060400728c */ /* 0x008fd2000bf25270 */
[----:B------:R-:W-:Y:S05]  /*29d0*/  BRA.U UP1, `(.L_x_35) ;  /* 0xffffffd901847547 */ /* 0x000fea000b83ffff */
.L_x_0:
[----:B------:R-:W-:Y:S01]  /*29e0*/  FMUL R5, R4, R4 ;  /* 0x0000000404057220 */ /* 0x000fe20000400000 */
[----:B------:R-:W-:Y:S03]  /*29f0*/  BSSY.RECONVERGENT B0, `(.L_x_36) ;  /* 0x000000d000007945 */ /* 0x000fe60003800200 */
[----:B------:R-:W-:-:S04]  /*2a00*/  FFMA R4, R24, R24, R5 ;  /* 0x0000001818047223 */ /* 0x000fc80000000005 */
[----:B------:R3:W4:Y:S01]  /*2a10*/  MUFU.RSQ R5, R4 ;  /* 0x0000000400057308 */ /* 0x0007220000001400 */
[----:B------:R-:W-:-:S04]  /*2a20*/  IADD3 R6, PT, PT, R4, -0xd000000, RZ ;  /* 0xf300000004067810 */ /* 0x000fc80007ffe0ff */
[----:B------:R-:W-:-:S13]  /*2a30*/  ISETP.GT.U32.AND P0, PT, R6, 0x727fffff, PT ;  /* 0x727fffff0600780c */ /* 0x000fda0003f04070 */
[----:B---34-:R-:W-:Y:S05]  /*2a40*/  @!P0 BRA `(.L_x_37) ;  /* 0x00000000000c8947 */ /* 0x018fea0003800000 */
[----:B------:R-:W-:-:S07]  /*2a50*/  MOV R10, 0x2a70 ;  /* 0x00002a70000a7802 */ /* 0x000fce0000000f00 */
[----:B012---:R-:W-:Y:S05]  /*2a60*/  CALL.REL.NOINC `($__internal_0_$__cuda_sm20_sqrt_rn_f32_slowpath) ;  /* 0x00000000003c7944 */ /* 0x007fea0003c00000 */
[----:B------:R-:W-:Y:S05]  /*2a70*/  BRA `(.L_x_38) ;  /* 0x0000000000107947 */ /* 0x000fea0003800000 */
.L_x_37:
[----:B------:R-:W-:Y:S01]  /*2a80*/  FMUL.FTZ R7, R4, R5 ;  /* 0x0000000504077220 */ /* 0x000fe20000410000 */
[----:B------:R-:W-:-:S03]  /*2a90*/  FMUL.FTZ R5, R5, 0.5 ;  /* 0x3f00000005057820 */ /* 0x000fc60000410000 */
[----:B------:R-:W-:-:S04]  /*2aa0*/  FFMA R4, -R7, R7, R4 ;  /* 0x0000000707047223 */ /* 0x000fc80000000104 */
[----:B------:R-:W-:-:S07]  /*2ab0*/  FFMA R7, R4, R5, R7 ;  /* 0x0000000504077223 */ /* 0x000fce0000000007 */
.L_x_38:
[----:B------:R-:W-:Y:S05]  /*2ac0*/  BSYNC.RECONVERGENT B0 ;  /* 0x0000000000007941 */ /* 0x000fea0003800200 */
.L_x_36:
[----:B------:R-:W3:Y:S01]  /*2ad0*/  LDCU UR4, c[0x0][0x3a4] ;  /* 0x00007480ff0477ac */ /* 0x000ee20008000800 */
[----:B------:R-:W4:Y:S01]  /*2ae0*/  LDC.64 R4, c[0x0][0x398] ;  /* 0x0000e600ff047b82 */ /* 0x000f220000000a00 */
[----:B------:R-:W5:Y:S01]  /*2af0*/  LDCU.64 UR6, c[0x0][0x3a8] ;  /* 0x00007500ff0677ac */ /* 0x000f620008000a00 */
[----:B---3--:R-:W-:-:S04]  /*2b00*/  IMAD R0, R3, UR4, R0 ;  /* 0x0000000403007c24 */ /* 0x008fc8000f8e0200 */
[----:B-----5:R-:W-:-:S04]  /*2b10*/  IMAD R3, R0, UR6, RZ ;  /* 0x0000000600037c24 */ /* 0x020fc8000f8e02ff */
[----:B------:R-:W-:-:S04]  /*2b20*/  IMAD R3, R3, UR7, R2 ;  /* 0x0000000703037c24 */ /* 0x000fc8000f8e0202 */
[----:B----4-:R-:W-:-:S05]  /*2b30*/  IMAD.WIDE R2, R3, 0x4, R4 ;  /* 0x0000000403027825 */ /* 0x010fca00078e0204 */
[----:B------:R-:W-:Y:S01]  /*2b40*/  STG.E desc[UR10][R2.64], R7 ;  /* 0x0000000702007986 */ /* 0x000fe2000c10190a */
[----:B------:R-:W-:Y:S05]  /*2b50*/  EXIT ;  /* 0x000000000000794d */ /* 0x000fea0003800000 */
        .weak           $__internal_0_$__cuda_sm20_sqrt_rn_f32_slowpath
        .type           $__internal_0_$__cuda_sm20_sqrt_rn_f32_slowpath,@function
        .size           $__internal_0_$__cuda_sm20_sqrt_rn_f32_slowpath,(.L_x_41 - $__internal_0_$__cuda_sm20_sqrt_rn_f32_slowpath)
$__internal_0_$__cuda_sm20_sqrt_rn_f32_slowpath:
[----:B------:R-:W-:-:S13]  /*2b60*/  LOP3.LUT P0, RZ, R4, 0x7fffffff, RZ, 0xc0, !PT ;  /* 0x7fffffff04ff7812 */ /* 0x000fda000780c0ff */
[----:B------:R-:W-:Y:S01]  /*2b70*/  @!P0 IMAD.MOV.U32 R5, RZ, RZ, R4 ;  /* 0x000000ffff058224 */ /* 0x000fe200078e0004 */
[----:B------:R-:W-:Y:S06]  /*2b80*/  @!P0 BRA `(.L_x_39) ;  /* 0x0000000000408947 */ /* 0x000fec0003800000 */
[----:B------:R-:W-:-:S13]  /*2b90*/  FSETP.GEU.FTZ.AND P0, PT, R4, RZ, PT ;  /* 0x000000ff0400720b */ /* 0x000fda0003f1e000 */
[----:B------:R-:W-:Y:S01]  /*2ba0*/  @!P0 MOV R5, 0x7fffffff ;  /* 0x7fffffff00058802 */ /* 0x000fe20000000f00 */
[----:B------:R-:W-:Y:S06]  /*2bb0*/  @!P0 BRA `(.L_x_39) ;  /* 0x0000000000348947 */ /* 0x000fec0003800000 */
[----:B------:R-:W-:-:S13]  /*2bc0*/  FSETP.GTU.FTZ.AND P0, PT, |R4|, +INF , PT ;  /* 0x7f8000000400780b */ /* 0x000fda0003f1c200 */
[----:B------:R-:W-:Y:S01]  /*2bd0*/  @P0 FADD.FTZ R5, R4, 1 ;  /* 0x3f80000004050421 */ /* 0x000fe20000010000 */
[----:B------:R-:W-:Y:S06]  /*2be0*/  @P0 BRA `(.L_x_39) ;  /* 0x0000000000280947 */ /* 0x000fec0003800000 */
[----:B------:R-:W-:-:S13]  /*2bf0*/  FSETP.NEU.FTZ.AND P0, PT, |R4|, +INF , PT ;  /* 0x7f8000000400780b */ /* 0x000fda0003f1d200 */
[----:B------:R-:W-:-:S04]  /*2c00*/  @P0 FFMA R6, R4, 1.84467440737095516160e+19, RZ ;  /* 0x5f80000004060823 */ /* 0x000fc800000000ff */
[----:B------:R-:W0:Y:S02]  /*2c10*/  @P0 MUFU.RSQ R5, R6 ;  /* 0x0000000600050308 */ /* 0x000e240000001400 */
[----:B0-----:R-:W-:Y:S01]  /*2c20*/  @P0 FMUL.FTZ R7, R6, R5 ;  /* 0x0000000506070220 */ /* 0x001fe20000410000 */
[----:B------:R-:W-:Y:S01]  /*2c30*/  @P0 FMUL.FTZ R9, R5, 0.5 ;  /* 0x3f00000005090820 */ /* 0x000fe20000410000 */
[----:B------:R-:W-:Y:S02]  /*2c40*/  @!P0 MOV R5, R4 ;  /* 0x0000000400058202 */ /* 0x000fe40000000f00 */
[----:B------:R-:W-:-:S04]  /*2c50*/  @P0 FADD.FTZ R8, -R7, -RZ ;  /* 0x800000ff07080221 */ /* 0x000fc80000010100 */
[----:B------:R-:W-:-:S04]  /*2c60*/  @P0 FFMA R8, R7, R8, R6 ;  /* 0x0000000807080223 */ /* 0x000fc80000000006 */
[----:B------:R-:W-:-:S04]  /*2c70*/  @P0 FFMA R8, R8, R9, R7 ;  /* 0x0000000908080223 */ /* 0x000fc80000000007 */
[----:B------:R-:W-:-:S07]  /*2c80*/  @P0 FMUL.FTZ R5, R8, 2.3283064365386962891e-10 ;  /* 0x2f80000008050820 */ /* 0x000fce0000410000 */
.L_x_39:
[----:B------:R-:W-:Y:S02]  /*2c90*/  IMAD.MOV.U32 R7, RZ, RZ, R5 ;  /* 0x000000ffff077224 */ /* 0x000fe400078e0005 */
[----:B------:R-:W-:Y:S01]  /*2ca0*/  HFMA2 R5, -RZ, RZ, 0, 0 ;  /* 0x00000000ff057431 */ /* 0x000fe200000001ff */
[----:B------:R-:W-:-:S04]  /*2cb0*/  MOV R4, R10 ;  /* 0x0000000a00047202 */ /* 0x000fc80000000f00 */
[----:B------:R-:W-:Y:S05]  /*2cc0*/  RET.REL.NODEC R4 `(_Z34pitch_shift_scharr_gradient_kernelPKfiS0_Pfiiiii) ;  /* 0xffffffd004cc7950 */ /* 0x000fea0003c3ffff */
.L_x_40:
[----:B------:R-:W-:-:S00]  /*2cd0*/  BRA `(.L_x_40) ;  /* 0xfffffffc00fc7947 */ /* 0x000fc0000383ffff */
[----:B------:R-:W-:-:S00]  /*2ce0*/  NOP ;  /* 0x0000000000007918 */ /* 0x000fc00000000000 */
        /* <DEDUP_REMOVED lines=9> */
.L_x_41:


//--------------------- .nv.shared.reserved.0     --------------------------
	.section	.nv.shared.reserved.0,"aw",@nobits
	.weak		__nv_reservedSMEM_offset_0_alias
	.size		__nv_reservedSMEM_offset_0_alias, 0, 64
	.other		__nv_reservedSMEM_offset_0_alias,@"STO_CUDA_RESERVED_SHARED STV_DEFAULT"
__nv_reservedSMEM_offset_0_alias:
	.zero		0
	.zero		64


//--------------------- .nv.constant0._Z34pitch_shift_scharr_gradient_kernelPKfiS0_Pfiiiii --------------------------
	.section	.nv.constant0._Z34pitch_shift_scharr_gradient_kernelPKfiS0_Pfiiiii,"a",@progbits
	.sectionflags	@""
	.align	4
.nv.constant0._Z34pitch_shift_scharr_gradient_kernelPKfiS0_Pfiiiii:
	.zero		948


//--------------------- SYMBOLS --------------------------

	.type		.nv.reservedSmem.offset0,@object
	.size		.nv.reservedSmem.offset0,0x4
